//
// Generated by NVIDIA NVVM Compiler
//
// Compiler Build ID: CL-36424714
// Cuda compilation tools, release 13.0, V13.0.88
// Based on NVVM 20.0.0
//

.version 9.0
.target sm_100
.address_size 64

	// .globl	_Z11setupStatesP17curandStateXORWOWm
.global .align 4 .b8 precalc_xorwow_matrix[102400];
.global .align 4 .b8 precalc_xorwow_offset_matrix[102400];
.global .align 4 .b8 mrg32k3aM1[2304];
.global .align 4 .b8 mrg32k3aM2[2304];
.global .align 4 .b8 mrg32k3aM1SubSeq[2016];
.global .align 4 .b8 mrg32k3aM2SubSeq[2016];
.global .align 4 .b8 mrg32k3aM1Seq[2304];
.global .align 4 .b8 mrg32k3aM2Seq[2304];
.const .align 8 .b8 __cr_lgamma_table[72];

.visible .entry _Z11setupStatesP17curandStateXORWOWm(
	.param .u64 .ptr .align 1 _Z11setupStatesP17curandStateXORWOWm_param_0,
	.param .u64 _Z11setupStatesP17curandStateXORWOWm_param_1
)
{
	.reg .pred 	%p<24>;
	.reg .b32 	%r<413>;
	.reg .b64 	%rd<19>;

	ld.param.u64 	%rd8, [_Z11setupStatesP17curandStateXORWOWm_param_0];
	ld.param.u64 	%rd9, [_Z11setupStatesP17curandStateXORWOWm_param_1];
	cvta.to.global.u64 	%rd10, %rd8;
	mov.u32 	%r182, %ctaid.x;
	mov.u32 	%r183, %ntid.x;
	mov.u32 	%r184, %tid.x;
	mad.lo.s32 	%r185, %r182, %r183, %r184;
	cvt.s64.s32 	%rd18, %r185;
	mul.wide.s32 	%rd11, %r185, 48;
	add.s64 	%rd2, %rd10, %rd11;
	cvt.u32.u64 	%r186, %rd9;
	xor.b32  	%r187, %r186, -1429050551;
	mul.lo.s32 	%r188, %r187, 1099087573;
	{ .reg .b32 tmp; mov.b64 {tmp, %r189}, %rd9; }
	xor.b32  	%r190, %r189, -136515619;
	mul.lo.s32 	%r191, %r190, -1703105765;
	add.s32 	%r192, %r188, %r191;
	add.s32 	%r193, %r192, 6615241;
	add.s32 	%r194, %r188, 123456789;
	st.global.v2.u32 	[%rd2], {%r193, %r194};
	xor.b32  	%r195, %r188, 362436069;
	add.s32 	%r196, %r191, 521288629;
	st.global.v2.u32 	[%rd2+8], {%r195, %r196};
	xor.b32  	%r197, %r191, 88675123;
	add.s32 	%r198, %r188, 5783321;
	st.global.v2.u32 	[%rd2+16], {%r197, %r198};
	setp.eq.s32 	%p1, %r185, 0;
	@%p1 bra 	$L__BB0_42;
	mov.b32 	%r319, 0;
$L__BB0_2:
	and.b64  	%rd4, %rd18, 3;
	setp.eq.s64 	%p2, %rd4, 0;
	@%p2 bra 	$L__BB0_41;
	mul.wide.u32 	%rd12, %r319, 3200;
	mov.u64 	%rd13, precalc_xorwow_matrix;
	add.s64 	%rd5, %rd13, %rd12;
	cvt.u32.u64 	%r2, %rd4;
	mov.b32 	%r320, 0;
$L__BB0_4:
	mov.b32 	%r333, 0;
	mov.u32 	%r334, %r333;
	mov.u32 	%r335, %r333;
	mov.u32 	%r336, %r333;
	mov.u32 	%r337, %r333;
	mov.u32 	%r326, %r333;
$L__BB0_5:
	mul.wide.u32 	%rd14, %r326, 4;
	add.s64 	%rd15, %rd2, %rd14;
	ld.global.u32 	%r10, [%rd15+4];
	shl.b32 	%r11, %r326, 5;
	mov.b32 	%r332, 0;
$L__BB0_6:
	.pragma "nounroll";
	shr.u32 	%r203, %r10, %r332;
	and.b32  	%r204, %r203, 1;
	setp.eq.b32 	%p3, %r204, 1;
	not.pred 	%p4, %p3;
	add.s32 	%r205, %r11, %r332;
	mul.lo.s32 	%r206, %r205, 5;
	mul.wide.u32 	%rd16, %r206, 4;
	add.s64 	%rd6, %rd5, %rd16;
	@%p4 bra 	$L__BB0_8;
	ld.global.u32 	%r207, [%rd6];
	xor.b32  	%r337, %r337, %r207;
	ld.global.u32 	%r208, [%rd6+4];
	xor.b32  	%r336, %r336, %r208;
	ld.global.u32 	%r209, [%rd6+8];
	xor.b32  	%r335, %r335, %r209;
	ld.global.u32 	%r210, [%rd6+12];
	xor.b32  	%r334, %r334, %r210;
	ld.global.u32 	%r211, [%rd6+16];
	xor.b32  	%r333, %r333, %r211;
$L__BB0_8:
	and.b32  	%r213, %r203, 2;
	setp.eq.s32 	%p5, %r213, 0;
	@%p5 bra 	$L__BB0_10;
	ld.global.u32 	%r214, [%rd6+20];
	xor.b32  	%r337, %r337, %r214;
	ld.global.u32 	%r215, [%rd6+24];
	xor.b32  	%r336, %r336, %r215;
	ld.global.u32 	%r216, [%rd6+28];
	xor.b32  	%r335, %r335, %r216;
	ld.global.u32 	%r217, [%rd6+32];
	xor.b32  	%r334, %r334, %r217;
	ld.global.u32 	%r218, [%rd6+36];
	xor.b32  	%r333, %r333, %r218;
$L__BB0_10:
	and.b32  	%r220, %r203, 4;
	setp.eq.s32 	%p6, %r220, 0;
	@%p6 bra 	$L__BB0_12;
	ld.global.u32 	%r221, [%rd6+40];
	xor.b32  	%r337, %r337, %r221;
	ld.global.u32 	%r222, [%rd6+44];
	xor.b32  	%r336, %r336, %r222;
	ld.global.u32 	%r223, [%rd6+48];
	xor.b32  	%r335, %r335, %r223;
	ld.global.u32 	%r224, [%rd6+52];
	xor.b32  	%r334, %r334, %r224;
	ld.global.u32 	%r225, [%rd6+56];
	xor.b32  	%r333, %r333, %r225;
$L__BB0_12:
	and.b32  	%r227, %r203, 8;
	setp.eq.s32 	%p7, %r227, 0;
	@%p7 bra 	$L__BB0_14;
	ld.global.u32 	%r228, [%rd6+60];
	xor.b32  	%r337, %r337, %r228;
	ld.global.u32 	%r229, [%rd6+64];
	xor.b32  	%r336, %r336, %r229;
	ld.global.u32 	%r230, [%rd6+68];
	xor.b32  	%r335, %r335, %r230;
	ld.global.u32 	%r231, [%rd6+72];
	xor.b32  	%r334, %r334, %r231;
	ld.global.u32 	%r232, [%rd6+76];
	xor.b32  	%r333, %r333, %r232;
$L__BB0_14:
	and.b32  	%r234, %r203, 16;
	setp.eq.s32 	%p8, %r234, 0;
	@%p8 bra 	$L__BB0_16;
	ld.global.u32 	%r235, [%rd6+80];
	xor.b32  	%r337, %r337, %r235;
	ld.global.u32 	%r236, [%rd6+84];
	xor.b32  	%r336, %r336, %r236;
	ld.global.u32 	%r237, [%rd6+88];
	xor.b32  	%r335, %r335, %r237;
	ld.global.u32 	%r238, [%rd6+92];
	xor.b32  	%r334, %r334, %r238;
	ld.global.u32 	%r239, [%rd6+96];
	xor.b32  	%r333, %r333, %r239;
$L__BB0_16:
	and.b32  	%r241, %r203, 32;
	setp.eq.s32 	%p9, %r241, 0;
	@%p9 bra 	$L__BB0_18;
	ld.global.u32 	%r242, [%rd6+100];
	xor.b32  	%r337, %r337, %r242;
	ld.global.u32 	%r243, [%rd6+104];
	xor.b32  	%r336, %r336, %r243;
	ld.global.u32 	%r244, [%rd6+108];
	xor.b32  	%r335, %r335, %r244;
	ld.global.u32 	%r245, [%rd6+112];
	xor.b32  	%r334, %r334, %r245;
	ld.global.u32 	%r246, [%rd6+116];
	xor.b32  	%r333, %r333, %r246;
$L__BB0_18:
	and.b32  	%r248, %r203, 64;
	setp.eq.s32 	%p10, %r248, 0;
	@%p10 bra 	$L__BB0_20;
	ld.global.u32 	%r249, [%rd6+120];
	xor.b32  	%r337, %r337, %r249;
	ld.global.u32 	%r250, [%rd6+124];
	xor.b32  	%r336, %r336, %r250;
	ld.global.u32 	%r251, [%rd6+128];
	xor.b32  	%r335, %r335, %r251;
	ld.global.u32 	%r252, [%rd6+132];
	xor.b32  	%r334, %r334, %r252;
	ld.global.u32 	%r253, [%rd6+136];
	xor.b32  	%r333, %r333, %r253;
$L__BB0_20:
	and.b32  	%r255, %r203, 128;
	setp.eq.s32 	%p11, %r255, 0;
	@%p11 bra 	$L__BB0_22;
	ld.global.u32 	%r256, [%rd6+140];
	xor.b32  	%r337, %r337, %r256;
	ld.global.u32 	%r257, [%rd6+144];
	xor.b32  	%r336, %r336, %r257;
	ld.global.u32 	%r258, [%rd6+148];
	xor.b32  	%r335, %r335, %r258;
	ld.global.u32 	%r259, [%rd6+152];
	xor.b32  	%r334, %r334, %r259;
	ld.global.u32 	%r260, [%rd6+156];
	xor.b32  	%r333, %r333, %r260;
$L__BB0_22:
	and.b32  	%r262, %r203, 256;
	setp.eq.s32 	%p12, %r262, 0;
	@%p12 bra 	$L__BB0_24;
	ld.global.u32 	%r263, [%rd6+160];
	xor.b32  	%r337, %r337, %r263;
	ld.global.u32 	%r264, [%rd6+164];
	xor.b32  	%r336, %r336, %r264;
	ld.global.u32 	%r265, [%rd6+168];
	xor.b32  	%r335, %r335, %r265;
	ld.global.u32 	%r266, [%rd6+172];
	xor.b32  	%r334, %r334, %r266;
	ld.global.u32 	%r267, [%rd6+176];
	xor.b32  	%r333, %r333, %r267;
$L__BB0_24:
	and.b32  	%r269, %r203, 512;
	setp.eq.s32 	%p13, %r269, 0;
	@%p13 bra 	$L__BB0_26;
	ld.global.u32 	%r270, [%rd6+180];
	xor.b32  	%r337, %r337, %r270;
	ld.global.u32 	%r271, [%rd6+184];
	xor.b32  	%r336, %r336, %r271;
	ld.global.u32 	%r272, [%rd6+188];
	xor.b32  	%r335, %r335, %r272;
	ld.global.u32 	%r273, [%rd6+192];
	xor.b32  	%r334, %r334, %r273;
	ld.global.u32 	%r274, [%rd6+196];
	xor.b32  	%r333, %r333, %r274;
$L__BB0_26:
	and.b32  	%r276, %r203, 1024;
	setp.eq.s32 	%p14, %r276, 0;
	@%p14 bra 	$L__BB0_28;
	ld.global.u32 	%r277, [%rd6+200];
	xor.b32  	%r337, %r337, %r277;
	ld.global.u32 	%r278, [%rd6+204];
	xor.b32  	%r336, %r336, %r278;
	ld.global.u32 	%r279, [%rd6+208];
	xor.b32  	%r335, %r335, %r279;
	ld.global.u32 	%r280, [%rd6+212];
	xor.b32  	%r334, %r334, %r280;
	ld.global.u32 	%r281, [%rd6+216];
	xor.b32  	%r333, %r333, %r281;
$L__BB0_28:
	and.b32  	%r283, %r203, 2048;
	setp.eq.s32 	%p15, %r283, 0;
	@%p15 bra 	$L__BB0_30;
	ld.global.u32 	%r284, [%rd6+220];
	xor.b32  	%r337, %r337, %r284;
	ld.global.u32 	%r285, [%rd6+224];
	xor.b32  	%r336, %r336, %r285;
	ld.global.u32 	%r286, [%rd6+228];
	xor.b32  	%r335, %r335, %r286;
	ld.global.u32 	%r287, [%rd6+232];
	xor.b32  	%r334, %r334, %r287;
	ld.global.u32 	%r288, [%rd6+236];
	xor.b32  	%r333, %r333, %r288;
$L__BB0_30:
	and.b32  	%r290, %r203, 4096;
	setp.eq.s32 	%p16, %r290, 0;
	@%p16 bra 	$L__BB0_32;
	ld.global.u32 	%r291, [%rd6+240];
	xor.b32  	%r337, %r337, %r291;
	ld.global.u32 	%r292, [%rd6+244];
	xor.b32  	%r336, %r336, %r292;
	ld.global.u32 	%r293, [%rd6+248];
	xor.b32  	%r335, %r335, %r293;
	ld.global.u32 	%r294, [%rd6+252];
	xor.b32  	%r334, %r334, %r294;
	ld.global.u32 	%r295, [%rd6+256];
	xor.b32  	%r333, %r333, %r295;
$L__BB0_32:
	and.b32  	%r297, %r203, 8192;
	setp.eq.s32 	%p17, %r297, 0;
	@%p17 bra 	$L__BB0_34;
	ld.global.u32 	%r298, [%rd6+260];
	xor.b32  	%r337, %r337, %r298;
	ld.global.u32 	%r299, [%rd6+264];
	xor.b32  	%r336, %r336, %r299;
	ld.global.u32 	%r300, [%rd6+268];
	xor.b32  	%r335, %r335, %r300;
	ld.global.u32 	%r301, [%rd6+272];
	xor.b32  	%r334, %r334, %r301;
	ld.global.u32 	%r302, [%rd6+276];
	xor.b32  	%r333, %r333, %r302;
$L__BB0_34:
	and.b32  	%r304, %r203, 16384;
	setp.eq.s32 	%p18, %r304, 0;
	@%p18 bra 	$L__BB0_36;
	ld.global.u32 	%r305, [%rd6+280];
	xor.b32  	%r337, %r337, %r305;
	ld.global.u32 	%r306, [%rd6+284];
	xor.b32  	%r336, %r336, %r306;
	ld.global.u32 	%r307, [%rd6+288];
	xor.b32  	%r335, %r335, %r307;
	ld.global.u32 	%r308, [%rd6+292];
	xor.b32  	%r334, %r334, %r308;
	ld.global.u32 	%r309, [%rd6+296];
	xor.b32  	%r333, %r333, %r309;
$L__BB0_36:
	and.b32  	%r311, %r203, 32768;
	setp.eq.s32 	%p19, %r311, 0;
	@%p19 bra 	$L__BB0_38;
	ld.global.u32 	%r312, [%rd6+300];
	xor.b32  	%r337, %r337, %r312;
	ld.global.u32 	%r313, [%rd6+304];
	xor.b32  	%r336, %r336, %r313;
	ld.global.u32 	%r314, [%rd6+308];
	xor.b32  	%r335, %r335, %r314;
	ld.global.u32 	%r315, [%rd6+312];
	xor.b32  	%r334, %r334, %r315;
	ld.global.u32 	%r316, [%rd6+316];
	xor.b32  	%r333, %r333, %r316;
$L__BB0_38:
	add.s32 	%r332, %r332, 16;
	setp.ne.s32 	%p20, %r332, 32;
	@%p20 bra 	$L__BB0_6;
	mad.lo.s32 	%r317, %r326, -31, %r11;
	add.s32 	%r326, %r317, 1;
	setp.ne.s32 	%p21, %r326, 5;
	@%p21 bra 	$L__BB0_5;
	st.global.u32 	[%rd2+4], %r337;
	st.global.u32 	[%rd2+8], %r336;
	st.global.u32 	[%rd2+12], %r335;
	st.global.u32 	[%rd2+16], %r334;
	st.global.u32 	[%rd2+20], %r333;
	add.s32 	%r320, %r320, 1;
	setp.lt.u32 	%p22, %r320, %r2;
	@%p22 bra 	$L__BB0_4;
$L__BB0_41:
	shr.u64 	%rd7, %rd18, 2;
	add.s32 	%r319, %r319, 1;
	setp.gt.u64 	%p23, %rd18, 3;
	mov.u64 	%rd18, %rd7;
	@%p23 bra 	$L__BB0_2;
$L__BB0_42:
	mov.b32 	%r318, 0;
	st.global.v2.u32 	[%rd2+24], {%r318, %r318};
	st.global.u32 	[%rd2+32], %r318;
	mov.b64 	%rd17, 0;
	st.global.u64 	[%rd2+40], %rd17;
	ret;

}
	// .globl	_Z18generateGammaJohnkP17curandStateXORWOWPfif
.visible .entry _Z18generateGammaJohnkP17curandStateXORWOWPfif(
	.param .u64 .ptr .align 1 _Z18generateGammaJohnkP17curandStateXORWOWPfif_param_0,
	.param .u64 .ptr .align 1 _Z18generateGammaJohnkP17curandStateXORWOWPfif_param_1,
	.param .u32 _Z18generateGammaJohnkP17curandStateXORWOWPfif_param_2,
	.param .f32 _Z18generateGammaJohnkP17curandStateXORWOWPfif_param_3
)
{
	.reg .pred 	%p<40>;
	.reg .b32 	%r<85>;
	.reg .b32 	%f<179>;
	.reg .b64 	%rd<9>;
	.reg .b64 	%fd<2>;

	ld.param.u64 	%rd2, [_Z18generateGammaJohnkP17curandStateXORWOWPfif_param_0];
	ld.param.u64 	%rd3, [_Z18generateGammaJohnkP17curandStateXORWOWPfif_param_1];
	ld.param.u32 	%r19, [_Z18generateGammaJohnkP17curandStateXORWOWPfif_param_2];
	ld.param.f32 	%f20, [_Z18generateGammaJohnkP17curandStateXORWOWPfif_param_3];
	mov.u32 	%r20, %ctaid.x;
	mov.u32 	%r21, %ntid.x;
	mov.u32 	%r22, %tid.x;
	mad.lo.s32 	%r1, %r20, %r21, %r22;
	setp.ge.s32 	%p1, %r1, %r19;
	@%p1 bra 	$L__BB1_16;
	cvta.to.global.u64 	%rd4, %rd2;
	mul.wide.s32 	%rd5, %r1, 48;
	add.s64 	%rd1, %rd4, %rd5;
	ld.global.v2.u32 	{%r84, %r83}, [%rd1];
	ld.global.v2.u32 	{%r82, %r81}, [%rd1+8];
	ld.global.v2.u32 	{%r80, %r79}, [%rd1+16];
	ld.global.v2.u32 	{%r8, %r9}, [%rd1+24];
	ld.global.f32 	%f1, [%rd1+32];
	ld.global.f64 	%fd1, [%rd1+40];
	rcp.rn.f32 	%f2, %f20;
	mul.f32 	%f21, %f2, 0f3F000000;
	cvt.rzi.f32.f32 	%f22, %f21;
	add.f32 	%f23, %f22, %f22;
	sub.f32 	%f24, %f2, %f23;
	abs.f32 	%f3, %f24;
	mov.f32 	%f25, 0f3F800000;
	sub.f32 	%f26, %f25, %f20;
	rcp.rn.f32 	%f4, %f26;
	mul.f32 	%f27, %f4, 0f3F000000;
	cvt.rzi.f32.f32 	%f28, %f27;
	add.f32 	%f29, %f28, %f28;
	sub.f32 	%f30, %f4, %f29;
	abs.f32 	%f5, %f30;
	abs.f32 	%f6, %f4;
$L__BB1_2:
	mov.u32 	%r15, %r84;
	mov.u32 	%r14, %r83;
	mov.u32 	%r13, %r82;
	mov.u32 	%r83, %r81;
	mov.u32 	%r82, %r80;
	mov.u32 	%r81, %r79;
	setp.eq.f32 	%p2, %f2, 0f00000000;
	shr.u32 	%r23, %r14, 2;
	xor.b32  	%r24, %r23, %r14;
	shl.b32 	%r25, %r81, 4;
	shl.b32 	%r26, %r24, 1;
	xor.b32  	%r27, %r25, %r26;
	xor.b32  	%r28, %r27, %r81;
	xor.b32  	%r80, %r28, %r24;
	add.s32 	%r29, %r15, %r80;
	add.s32 	%r30, %r29, 362437;
	cvt.rn.f32.u32 	%f32, %r30;
	fma.rn.f32 	%f7, %f32, 0f2F800000, 0f2F000000;
	shr.u32 	%r31, %r13, 2;
	xor.b32  	%r32, %r31, %r13;
	shl.b32 	%r33, %r80, 4;
	shl.b32 	%r34, %r32, 1;
	xor.b32  	%r35, %r34, %r33;
	xor.b32  	%r36, %r35, %r32;
	xor.b32  	%r79, %r36, %r80;
	add.s32 	%r84, %r15, 724874;
	add.s32 	%r37, %r79, %r84;
	cvt.rn.f32.u32 	%f33, %r37;
	fma.rn.f32 	%f8, %f33, 0f2F800000, 0f2F000000;
	abs.f32 	%f9, %f7;
	setp.eq.f32 	%p3, %f7, 0f3F800000;
	or.pred  	%p4, %p2, %p3;
	mov.f32 	%f177, 0f3F800000;
	@%p4 bra 	$L__BB1_8;
	abs.f32 	%f34, %f2;
	setp.num.f32 	%p5, %f34, %f34;
	setp.num.f32 	%p6, %f9, %f9;
	and.pred  	%p7, %p6, %p5;
	@%p7 bra 	$L__BB1_5;
	add.rn.f32 	%f177, %f7, %f2;
	bra.uni 	$L__BB1_8;
$L__BB1_5:
	setp.neu.f32 	%p8, %f7, 0f00000000;
	setp.neu.f32 	%p9, %f9, 0f7F800000;
	and.pred  	%p10, %p8, %p9;
	@%p10 bra 	$L__BB1_7;
	setp.lt.f32 	%p17, %f2, 0f00000000;
	setp.neu.f32 	%p18, %f3, 0f3F800000;
	add.f32 	%f93, %f7, %f7;
	mov.b32 	%r47, %f93;
	xor.b32  	%r48, %r47, 2139095040;
	selp.b32 	%r49, %r48, %r47, %p17;
	and.b32  	%r50, %r49, 2147483647;
	selp.b32 	%r51, %r50, %r49, %p18;
	mov.b32 	%f177, %r51;
	bra.uni 	$L__BB1_8;
$L__BB1_7:
	setp.lt.f32 	%p11, %f9, 0f00800000;
	mul.f32 	%f36, %f9, 0f4B800000;
	selp.f32 	%f37, %f36, %f9, %p11;
	mov.b32 	%r38, %f37;
	add.s32 	%r39, %r38, -1060439283;
	and.b32  	%r40, %r39, -8388608;
	sub.s32 	%r41, %r38, %r40;
	mov.b32 	%f38, %r41;
	cvt.rn.f32.s32 	%f39, %r40;
	selp.f32 	%f40, 0fC1C00000, 0f00000000, %p11;
	fma.rn.f32 	%f41, %f39, 0f34000000, %f40;
	add.f32 	%f42, %f38, 0fBF800000;
	add.f32 	%f43, %f38, 0f3F800000;
	rcp.approx.ftz.f32 	%f44, %f43;
	add.f32 	%f45, %f42, %f42;
	mul.f32 	%f46, %f45, %f44;
	mul.f32 	%f47, %f46, %f46;
	neg.f32 	%f48, %f46;
	sub.f32 	%f49, %f42, %f46;
	add.f32 	%f50, %f49, %f49;
	fma.rn.f32 	%f51, %f48, %f42, %f50;
	mul.rn.f32 	%f52, %f44, %f51;
	fma.rn.f32 	%f53, %f47, 0f3A2C32E4, 0f3B52E7DB;
	fma.rn.f32 	%f54, %f53, %f47, 0f3C93BB73;
	fma.rn.f32 	%f55, %f54, %f47, 0f3DF6384F;
	mul.rn.f32 	%f56, %f55, %f47;
	fma.rn.f32 	%f57, %f46, 0f3FB8AA3B, %f41;
	mul.f32 	%f58, %f56, 0f40400000;
	sub.f32 	%f59, %f41, %f57;
	fma.rn.f32 	%f60, %f46, 0f3FB8AA3B, %f59;
	fma.rn.f32 	%f61, %f52, 0f3FB8AA3B, %f60;
	fma.rn.f32 	%f62, %f46, 0f32A55E34, %f61;
	fma.rn.f32 	%f63, %f58, %f52, %f62;
	fma.rn.f32 	%f64, %f56, %f46, %f63;
	add.rn.f32 	%f65, %f57, %f64;
	mul.rn.f32 	%f66, %f65, %f2;
	cvt.rni.f32.f32 	%f67, %f66;
	sub.f32 	%f68, %f66, %f67;
	neg.f32 	%f69, %f66;
	fma.rn.f32 	%f70, %f65, %f2, %f69;
	neg.f32 	%f71, %f57;
	add.rn.f32 	%f72, %f65, %f71;
	neg.f32 	%f73, %f72;
	add.rn.f32 	%f74, %f64, %f73;
	fma.rn.f32 	%f75, %f74, %f2, %f70;
	add.f32 	%f76, %f68, %f75;
	setp.gt.f32 	%p12, %f67, 0f00000000;
	selp.b32 	%r42, 0, -2097152000, %p12;
	setp.eq.f32 	%p13, %f34, 0f7F800000;
	setp.eq.f32 	%p14, %f7, 0fBF800000;
	setp.lt.f32 	%p15, %f66, 0f00000000;
	selp.f32 	%f79, 0f00000000, 0f7F800000, %p15;
	abs.f32 	%f80, %f66;
	setp.gt.f32 	%p16, %f80, 0f43180000;
	cvt.rzi.s32.f32 	%r43, %f67;
	shl.b32 	%r44, %r43, 23;
	sub.s32 	%r45, %r44, %r42;
	mov.b32 	%f81, %r45;
	add.s32 	%r46, %r42, 2130706432;
	mov.b32 	%f82, %r46;
	fma.rn.f32 	%f83, %f76, 0f391FCB8E, 0f3AAF85ED;
	fma.rn.f32 	%f84, %f83, %f76, 0f3C1D9856;
	fma.rn.f32 	%f85, %f84, %f76, 0f3D6357BB;
	fma.rn.f32 	%f86, %f85, %f76, 0f3E75FDEC;
	fma.rn.f32 	%f87, %f86, %f76, 0f3F317218;
	fma.rn.f32 	%f88, %f87, %f76, 0f3F800000;
	mul.f32 	%f89, %f88, %f82;
	mul.f32 	%f90, %f89, %f81;
	selp.f32 	%f91, %f79, %f90, %p16;
	selp.f32 	%f92, 0f3F800000, %f91, %p13;
	selp.f32 	%f177, %f92, %f91, %p14;
$L__BB1_8:
	setp.eq.f32 	%p19, %f4, 0f00000000;
	abs.f32 	%f14, %f8;
	setp.eq.f32 	%p20, %f8, 0f3F800000;
	or.pred  	%p21, %p19, %p20;
	mov.f32 	%f178, 0f3F800000;
	@%p21 bra 	$L__BB1_14;
	setp.num.f32 	%p22, %f6, %f6;
	setp.num.f32 	%p23, %f14, %f14;
	and.pred  	%p24, %p23, %p22;
	@%p24 bra 	$L__BB1_11;
	add.rn.f32 	%f178, %f8, %f4;
	bra.uni 	$L__BB1_14;
$L__BB1_11:
	setp.neu.f32 	%p25, %f8, 0f00000000;
	setp.neu.f32 	%p26, %f14, 0f7F800000;
	and.pred  	%p27, %p25, %p26;
	@%p27 bra 	$L__BB1_13;
	setp.lt.f32 	%p34, %f4, 0f00000000;
	setp.neu.f32 	%p35, %f5, 0f3F800000;
	add.f32 	%f150, %f8, %f8;
	mov.b32 	%r61, %f150;
	xor.b32  	%r62, %r61, 2139095040;
	selp.b32 	%r63, %r62, %r61, %p34;
	and.b32  	%r64, %r63, 2147483647;
	selp.b32 	%r65, %r64, %r63, %p35;
	mov.b32 	%f178, %r65;
	bra.uni 	$L__BB1_14;
$L__BB1_13:
	setp.lt.f32 	%p28, %f14, 0f00800000;
	mul.f32 	%f95, %f14, 0f4B800000;
	selp.f32 	%f96, %f95, %f14, %p28;
	mov.b32 	%r52, %f96;
	add.s32 	%r53, %r52, -1060439283;
	and.b32  	%r54, %r53, -8388608;
	sub.s32 	%r55, %r52, %r54;
	mov.b32 	%f97, %r55;
	cvt.rn.f32.s32 	%f98, %r54;
	selp.f32 	%f99, 0fC1C00000, 0f00000000, %p28;
	fma.rn.f32 	%f100, %f98, 0f34000000, %f99;
	add.f32 	%f101, %f97, 0fBF800000;
	add.f32 	%f102, %f97, 0f3F800000;
	rcp.approx.ftz.f32 	%f103, %f102;
	add.f32 	%f104, %f101, %f101;
	mul.f32 	%f105, %f104, %f103;
	mul.f32 	%f106, %f105, %f105;
	neg.f32 	%f107, %f105;
	sub.f32 	%f108, %f101, %f105;
	add.f32 	%f109, %f108, %f108;
	fma.rn.f32 	%f110, %f107, %f101, %f109;
	mul.rn.f32 	%f111, %f103, %f110;
	fma.rn.f32 	%f112, %f106, 0f3A2C32E4, 0f3B52E7DB;
	fma.rn.f32 	%f113, %f112, %f106, 0f3C93BB73;
	fma.rn.f32 	%f114, %f113, %f106, 0f3DF6384F;
	mul.rn.f32 	%f115, %f114, %f106;
	fma.rn.f32 	%f116, %f105, 0f3FB8AA3B, %f100;
	mul.f32 	%f117, %f115, 0f40400000;
	sub.f32 	%f118, %f100, %f116;
	fma.rn.f32 	%f119, %f105, 0f3FB8AA3B, %f118;
	fma.rn.f32 	%f120, %f111, 0f3FB8AA3B, %f119;
	fma.rn.f32 	%f121, %f105, 0f32A55E34, %f120;
	fma.rn.f32 	%f122, %f117, %f111, %f121;
	fma.rn.f32 	%f123, %f115, %f105, %f122;
	add.rn.f32 	%f124, %f116, %f123;
	mul.rn.f32 	%f125, %f124, %f4;
	cvt.rni.f32.f32 	%f126, %f125;
	sub.f32 	%f127, %f125, %f126;
	neg.f32 	%f128, %f125;
	fma.rn.f32 	%f129, %f124, %f4, %f128;
	neg.f32 	%f130, %f116;
	add.rn.f32 	%f131, %f124, %f130;
	neg.f32 	%f132, %f131;
	add.rn.f32 	%f133, %f123, %f132;
	fma.rn.f32 	%f134, %f133, %f4, %f129;
	add.f32 	%f135, %f127, %f134;
	setp.gt.f32 	%p29, %f126, 0f00000000;
	selp.b32 	%r56, 0, -2097152000, %p29;
	setp.eq.f32 	%p30, %f6, 0f7F800000;
	setp.eq.f32 	%p31, %f8, 0fBF800000;
	setp.lt.f32 	%p32, %f125, 0f00000000;
	selp.f32 	%f136, 0f00000000, 0f7F800000, %p32;
	abs.f32 	%f137, %f125;
	setp.gt.f32 	%p33, %f137, 0f43180000;
	cvt.rzi.s32.f32 	%r57, %f126;
	shl.b32 	%r58, %r57, 23;
	sub.s32 	%r59, %r58, %r56;
	mov.b32 	%f138, %r59;
	add.s32 	%r60, %r56, 2130706432;
	mov.b32 	%f139, %r60;
	fma.rn.f32 	%f140, %f135, 0f391FCB8E, 0f3AAF85ED;
	fma.rn.f32 	%f141, %f140, %f135, 0f3C1D9856;
	fma.rn.f32 	%f142, %f141, %f135, 0f3D6357BB;
	fma.rn.f32 	%f143, %f142, %f135, 0f3E75FDEC;
	fma.rn.f32 	%f144, %f143, %f135, 0f3F317218;
	fma.rn.f32 	%f145, %f144, %f135, 0f3F800000;
	mul.f32 	%f146, %f145, %f139;
	mul.f32 	%f147, %f146, %f138;
	selp.f32 	%f148, %f136, %f147, %p33;
	selp.f32 	%f149, 0f3F800000, %f148, %p30;
	selp.f32 	%f178, %f149, %f148, %p31;
$L__BB1_14:
	add.f32 	%f19, %f177, %f178;
	setp.gtu.f32 	%p36, %f19, 0f3F800000;
	@%p36 bra 	$L__BB1_2;
	shr.u32 	%r66, %r83, 2;
	xor.b32  	%r67, %r66, %r83;
	shl.b32 	%r68, %r79, 4;
	shl.b32 	%r69, %r67, 1;
	xor.b32  	%r70, %r69, %r68;
	xor.b32  	%r71, %r70, %r67;
	xor.b32  	%r72, %r71, %r79;
	add.s32 	%r73, %r15, 1087311;
	add.s32 	%r74, %r72, %r73;
	cvt.rn.f32.u32 	%f151, %r74;
	fma.rn.f32 	%f152, %f151, 0f2F800000, 0f2F000000;
	setp.lt.f32 	%p37, %f152, 0f00800000;
	mul.f32 	%f153, %f152, 0f4B000000;
	selp.f32 	%f154, %f153, %f152, %p37;
	selp.f32 	%f155, 0fC1B80000, 0f00000000, %p37;
	mov.b32 	%r75, %f154;
	add.s32 	%r76, %r75, -1059760811;
	and.b32  	%r77, %r76, -8388608;
	sub.s32 	%r78, %r75, %r77;
	mov.b32 	%f156, %r78;
	cvt.rn.f32.s32 	%f157, %r77;
	fma.rn.f32 	%f158, %f157, 0f34000000, %f155;
	add.f32 	%f159, %f156, 0fBF800000;
	fma.rn.f32 	%f160, %f159, 0fBE055027, 0f3E1039F6;
	fma.rn.f32 	%f161, %f160, %f159, 0fBDF8CDCC;
	fma.rn.f32 	%f162, %f161, %f159, 0f3E0F2955;
	fma.rn.f32 	%f163, %f162, %f159, 0fBE2AD8B9;
	fma.rn.f32 	%f164, %f163, %f159, 0f3E4CED0B;
	fma.rn.f32 	%f165, %f164, %f159, 0fBE7FFF22;
	fma.rn.f32 	%f166, %f165, %f159, 0f3EAAAA78;
	fma.rn.f32 	%f167, %f166, %f159, 0fBF000000;
	mul.f32 	%f168, %f159, %f167;
	fma.rn.f32 	%f169, %f168, %f159, %f159;
	fma.rn.f32 	%f170, %f158, 0f3F317218, %f169;
	setp.gt.u32 	%p38, %r75, 2139095039;
	fma.rn.f32 	%f171, %f154, 0f7F800000, 0f7F800000;
	selp.f32 	%f172, %f171, %f170, %p38;
	setp.eq.f32 	%p39, %f154, 0f00000000;
	neg.f32 	%f173, %f172;
	selp.f32 	%f174, 0f7F800000, %f173, %p39;
	div.rn.f32 	%f175, %f177, %f19;
	mul.f32 	%f176, %f174, %f175;
	cvta.to.global.u64 	%rd6, %rd3;
	mul.wide.s32 	%rd7, %r1, 4;
	add.s64 	%rd8, %rd6, %rd7;
	st.global.f32 	[%rd8], %f176;
	st.global.v2.u32 	[%rd1], {%r73, %r82};
	st.global.v2.u32 	[%rd1+8], {%r81, %r80};
	st.global.v2.u32 	[%rd1+16], {%r79, %r72};
	st.global.v2.u32 	[%rd1+24], {%r8, %r9};
	st.global.f32 	[%rd1+32], %f1;
	st.global.f64 	[%rd1+40], %fd1;
$L__BB1_16:
	ret;

}


// ===== COMPILED SASS (sm_100) =====

	.target	sm_100

	.elftype	@"ET_EXEC"


//--------------------- .note.nv.tkinfo           --------------------------
	.section	.note.nv.tkinfo,"",@"SHT_NOTE"
	.sectionflags	@"SHF_NOTE_NV_TKINFO"
	.tkinfo
        /*0018*/ 	.word	0x00000002
        /*0030*/ 	.string	""
        /*0030*/ 	.string	"ptxas"
        /*0030*/ 	.string	"Cuda compilation tools, release 13.0, V13.0.88"
        /*0030*/ 	.string	"Build cuda_13.0.r13.0/compiler.36424714_0"
        /*0030*/ 	.string	"-arch sm_100 -m 64 "



//--------------------- .note.nv.cuinfo           --------------------------
	.section	.note.nv.cuinfo,"",@"SHT_NOTE"
	.sectionflags	@"SHF_NOTE_NV_CUINFO"
        /*0018*/ 	.short	0x0002
        /*001a*/ 	.short	0x0064
        /*001c*/ 	.short	0x0082
	.zero		2


//--------------------- .nv.info                  --------------------------
	.section	.nv.info,"",@"SHT_CUDA_INFO"
	.align	4


	//----- nvinfo : EIATTR_REGCOUNT
	.align		4
        /*0000*/ 	.byte	0x04, 0x2f
        /*0002*/ 	.short	(.L_10 - .L_9)
	.align		4
.L_9:
        /*0004*/ 	.word	index@(_Z11setupStatesP17curandStateXORWOWm)
        /*0008*/ 	.word	0x0000001f


	//----- nvinfo : EIATTR_FRAME_SIZE
	.align		4
.L_10:
        /*000c*/ 	.byte	0x04, 0x11
        /*000e*/ 	.short	(.L_12 - .L_11)
	.align		4
.L_11:
        /*0010*/ 	.word	index@(_Z11setupStatesP17curandStateXORWOWm)
        /*0014*/ 	.word	0x00000000


	//----- nvinfo : EIATTR_REGCOUNT
	.align		4
.L_12:
        /*0018*/ 	.byte	0x04, 0x2f
        /*001a*/ 	.short	(.L_14 - .L_13)
	.align		4
.L_13:
        /*001c*/ 	.word	index@(_Z18generateGammaJohnkP17curandStateXORWOWPfif)
        /*0020*/ 	.word	0x0000001e


	//----- nvinfo : EIATTR_FRAME_SIZE
	.align		4
.L_14:
        /*0024*/ 	.byte	0x04, 0x11
        /*0026*/ 	.short	(.L_16 - .L_15)
	.align		4
.L_15:
        /*0028*/ 	.word	index@($__internal_1_$__cuda_sm3x_div_rn_noftz_f32_slowpath)
        /*002c*/ 	.word	0x00000000


	//----- nvinfo : EIATTR_FRAME_SIZE
	.align		4
.L_16:
        /*0030*/ 	.byte	0x04, 0x11
        /*0032*/ 	.short	(.L_18 - .L_17)
	.align		4
.L_17:
        /*0034*/ 	.word	index@($__internal_0_$__cuda_sm20_rcp_rn_f32_slowpath)
        /*0038*/ 	.word	0x00000000


	//----- nvinfo : EIATTR_FRAME_SIZE
	.align		4
.L_18:
        /*003c*/ 	.byte	0x04, 0x11
        /*003e*/ 	.short	(.L_20 - .L_19)
	.align		4
.L_19:
        /*0040*/ 	.word	index@(_Z18generateGammaJohnkP17curandStateXORWOWPfif)
        /*0044*/ 	.word	0x00000000


	//----- nvinfo : EIATTR_MIN_STACK_SIZE
	.align		4
.L_20:
        /*0048*/ 	.byte	0x04, 0x12
        /*004a*/ 	.short	(.L_22 - .L_21)
	.align		4
.L_21:
        /*004c*/ 	.word	index@(_Z18generateGammaJohnkP17curandStateXORWOWPfif)
        /*0050*/ 	.word	0x00000000


	//----- nvinfo : EIATTR_MIN_STACK_SIZE
	.align		4
.L_22:
        /*0054*/ 	.byte	0x04, 0x12
        /*0056*/ 	.short	(.L_24 - .L_23)
	.align		4
.L_23:
        /*0058*/ 	.word	index@(_Z11setupStatesP17curandStateXORWOWm)
        /*005c*/ 	.word	0x00000000
.L_24:


//--------------------- .nv.compat                --------------------------
	.section	.nv.compat,"",@"SHT_CUDA_COMPAT_INFO"
	.align	4
        /*0000*/ 	.byte	0x02, 0x09, 0x00, 0x00, 0x02, 0x02, 0x01, 0x00, 0x02, 0x05, 0x05, 0x00, 0x03, 0x07, 0x01, 0x01
        /*0010*/ 	.byte	0x02, 0x03, 0x00, 0x00, 0x02, 0x06, 0x01, 0x00, 0x04, 0x0b, 0x08, 0x00, 0x01, 0x00, 0x00, 0x00
        /*0020*/ 	.byte	0x00, 0x00, 0x00, 0x00


//--------------------- .nv.info._Z18generateGammaJohnkP17curandStateXORWOWPfif --------------------------
	.section	.nv.info._Z18generateGammaJohnkP17curandStateXORWOWPfif,"",@"SHT_CUDA_INFO"
	.sectionflags	@""
	.align	4


	//----- nvinfo : EIATTR_CUDA_API_VERSION
	.align		4
        /*0000*/ 	.byte	0x04, 0x37
        /*0002*/ 	.short	(.L_26 - .L_25)
.L_25:
        /*0004*/ 	.word	0x00000082


	//----- nvinfo : EIATTR_KPARAM_INFO
	.align		4
.L_26:
        /*0008*/ 	.byte	0x04, 0x17
        /*000a*/ 	.short	(.L_28 - .L_27)
.L_27:
        /*000c*/ 	.word	0x00000000
        /*0010*/ 	.short	0x0003
        /*0012*/ 	.short	0x0014
        /*0014*/ 	.byte	0x00, 0xf0, 0x11, 0x00


	//----- nvinfo : EIATTR_KPARAM_INFO
	.align		4
.L_28:
        /*0018*/ 	.byte	0x04, 0x17
        /*001a*/ 	.short	(.L_30 - .L_29)
.L_29:
        /*001c*/ 	.word	0x00000000
        /*0020*/ 	.short	0x0002
        /*0022*/ 	.short	0x0010
        /*0024*/ 	.byte	0x00, 0xf0, 0x11, 0x00


	//----- nvinfo : EIATTR_KPARAM_INFO
	.align		4
.L_30:
        /*0028*/ 	.byte	0x04, 0x17
        /*002a*/ 	.short	(.L_32 - .L_31)
.L_31:
        /*002c*/ 	.word	0x00000000
        /*0030*/ 	.short	0x0001
        /*0032*/ 	.short	0x0008
        /*0034*/ 	.byte	0x00, 0xf5, 0x21, 0x00


	//----- nvinfo : EIATTR_KPARAM_INFO
	.align		4
.L_32:
        /*0038*/ 	.byte	0x04, 0x17
        /*003a*/ 	.short	(.L_34 - .L_33)
.L_33:
        /*003c*/ 	.word	0x00000000
        /*0040*/ 	.short	0x0000
        /*0042*/ 	.short	0x0000
        /*0044*/ 	.byte	0x00, 0xf5, 0x21, 0x00


	//----- nvinfo : EIATTR_SPARSE_MMA_MASK
	.align		4
.L_34:
        /*0048*/ 	.byte	0x03, 0x50
        /*004a*/ 	.short	0x0000


	//----- nvinfo : EIATTR_MAXREG_COUNT
	.align		4
        /*004c*/ 	.byte	0x03, 0x1b
        /*004e*/ 	.short	0x00ff


	//----- nvinfo : EIATTR_MERCURY_ISA_VERSION
	.align		4
        /*0050*/ 	.byte	0x03, 0x5f
        /*0052*/ 	.short	0x0101


	//----- nvinfo : EIATTR_VRC_CTA_INIT_COUNT
	.align		4
        /*0054*/ 	.byte	0x02, 0x4a
	.zero		1
	.zero		1


	//----- nvinfo : EIATTR_EXIT_INSTR_OFFSETS
	.align		4
        /*0058*/ 	.byte	0x04, 0x1c
        /*005a*/ 	.short	(.L_36 - .L_35)


	//   ....[0]....
.L_35:
        /*005c*/ 	.word	0x00000070


	//   ....[1]....
        /*0060*/ 	.word	0x00001380


	//----- nvinfo : EIATTR_CRS_STACK_SIZE
	.align		4
.L_36:
        /*0064*/ 	.byte	0x04, 0x1e
        /*0066*/ 	.short	(.L_38 - .L_37)
.L_37:
        /*0068*/ 	.word	0x00000000


	//----- nvinfo : EIATTR_CBANK_PARAM_SIZE
	.align		4
.L_38:
        /*006c*/ 	.byte	0x03, 0x19
        /*006e*/ 	.short	0x0018


	//----- nvinfo : EIATTR_PARAM_CBANK
	.align		4
        /*0070*/ 	.byte	0x04, 0x0a
        /*0072*/ 	.short	(.L_40 - .L_39)
	.align		4
.L_39:
        /*0074*/ 	.word	index@(.nv.constant0._Z18generateGammaJohnkP17curandStateXORWOWPfif)
        /*0078*/ 	.short	0x0380
        /*007a*/ 	.short	0x0018


	//----- nvinfo : EIATTR_SW_WAR
	.align		4
.L_40:
        /*007c*/ 	.byte	0x04, 0x36
        /*007e*/ 	.short	(.L_42 - .L_41)
.L_41:
        /*0080*/ 	.word	0x00000008
.L_42:


//--------------------- .nv.info._Z11setupStatesP17curandStateXORWOWm --------------------------
	.section	.nv.info._Z11setupStatesP17curandStateXORWOWm,"",@"SHT_CUDA_INFO"
	.sectionflags	@""
	.align	4


	//----- nvinfo : EIATTR_CUDA_API_VERSION
	.align		4
        /*0000*/ 	.byte	0x04, 0x37
        /*0002*/ 	.short	(.L_44 - .L_43)
.L_43:
        /*0004*/ 	.word	0x00000082


	//----- nvinfo : EIATTR_KPARAM_INFO
	.align		4
.L_44:
        /*0008*/ 	.byte	0x04, 0x17
        /*000a*/ 	.short	(.L_46 - .L_45)
.L_45:
        /*000c*/ 	.word	0x00000000
        /*0010*/ 	.short	0x0001
        /*0012*/ 	.short	0x0008
        /*0014*/ 	.byte	0x00, 0xf0, 0x21, 0x00


	//----- nvinfo : EIATTR_KPARAM_INFO
	.align		4
.L_46:
        /*0018*/ 	.byte	0x04, 0x17
        /*001a*/ 	.short	(.L_48 - .L_47)
.L_47:
        /*001c*/ 	.word	0x00000000
        /*0020*/ 	.short	0x0000
        /*0022*/ 	.short	0x0000
        /*0024*/ 	.byte	0x00, 0xf5, 0x21, 0x00


	//----- nvinfo : EIATTR_SPARSE_MMA_MASK
	.align		4
.L_48:
        /*0028*/ 	.byte	0x03, 0x50
        /*002a*/ 	.short	0x0000


	//----- nvinfo : EIATTR_MAXREG_COUNT
	.align		4
        /*002c*/ 	.byte	0x03, 0x1b
        /*002e*/ 	.short	0x00ff


	//----- nvinfo : EIATTR_MERCURY_ISA_VERSION
	.align		4
        /*0030*/ 	.byte	0x03, 0x5f
        /*0032*/ 	.short	0x0101


	//----- nvinfo : EIATTR_VRC_CTA_INIT_COUNT
	.align		4
        /*0034*/ 	.byte	0x02, 0x4a
	.zero		1
	.zero		1


	//----- nvinfo : EIATTR_EXIT_INSTR_OFFSETS
	.align		4
        /*0038*/ 	.byte	0x04, 0x1c
        /*003a*/ 	.short	(.L_50 - .L_49)


	//   ....[0]....
.L_49:
        /*003c*/ 	.word	0x00000ed0


	//----- nvinfo : EIATTR_CRS_STACK_SIZE
	.align		4
.L_50:
        /*0040*/ 	.byte	0x04, 0x1e
        /*0042*/ 	.short	(.L_52 - .L_51)
.L_51:
        /*0044*/ 	.word	0x00000000


	//----- nvinfo : EIATTR_CBANK_PARAM_SIZE
	.align		4
.L_52:
        /*0048*/ 	.byte	0x03, 0x19
        /*004a*/ 	.short	0x0010


	//----- nvinfo : EIATTR_PARAM_CBANK
	.align		4
        /*004c*/ 	.byte	0x04, 0x0a
        /*004e*/ 	.short	(.L_54 - .L_53)
	.align		4
.L_53:
        /*0050*/ 	.word	index@(.nv.constant0._Z11setupStatesP17curandStateXORWOWm)
        /*0054*/ 	.short	0x0380
        /*0056*/ 	.short	0x0010


	//----- nvinfo : EIATTR_SW_WAR
	.align		4
.L_54:
        /*0058*/ 	.byte	0x04, 0x36
        /*005a*/ 	.short	(.L_56 - .L_55)
.L_55:
        /*005c*/ 	.word	0x00000008
.L_56:


//--------------------- .nv.callgraph             --------------------------
	.section	.nv.callgraph,"",@"SHT_CUDA_CALLGRAPH"
	.align	4
	.sectionentsize	8
	.align		4
        /*0000*/ 	.word	0x00000000
	.align		4
        /*0004*/ 	.word	0xffffffff
	.align		4
        /*0008*/ 	.word	0x00000000
	.align		4
        /*000c*/ 	.word	0xfffffffe
	.align		4
        /*0010*/ 	.word	0x00000000
	.align		4
        /*0014*/ 	.word	0xfffffffd
	.align		4
        /*0018*/ 	.word	0x00000000
	.align		4
        /*001c*/ 	.word	0xfffffffc


//--------------------- .nv.constant4             --------------------------
	.section	.nv.constant4,"a",@progbits
	.align	8
	.align		8
.nv.constant4:
        /*0000*/ 	.dword	precalc_xorwow_matrix
	.align		8
        /*0008*/ 	.dword	precalc_xorwow_offset_matrix
	.align		8
        /*0010*/ 	.dword	mrg32k3aM1
	.align		8
        /*0018*/ 	.dword	mrg32k3aM2
	.align		8
        /*0020*/ 	.dword	mrg32k3aM1SubSeq
	.align		8
        /*0028*/ 	.dword	mrg32k3aM2SubSeq
	.align		8
        /*0030*/ 	.dword	mrg32k3aM1Seq
	.align		8
        /*0038*/ 	.dword	mrg32k3aM2Seq


//--------------------- .nv.constant3             --------------------------
	.section	.nv.constant3,"a",@progbits
	.align	8
.nv.constant3:
	.type		__cr_lgamma_table,@object
	.size		__cr_lgamma_table,(.L_8 - __cr_lgamma_table)
__cr_lgamma_table:
        /*0000*/ 	.byte	0x00, 0x00, 0x00, 0x00, 0x00, 0x00, 0x00, 0x00, 0x00, 0x00, 0x00, 0x00, 0x00, 0x00, 0x00, 0x00
        /*0010*/ 	.byte	0xef, 0x39, 0xfa, 0xfe, 0x42, 0x2e, 0xe6, 0x3f, 0x02, 0x20, 0x2a, 0xfa, 0x0b, 0xab, 0xfc, 0x3f
        /*0020*/ 	.byte	0xf9, 0x2c, 0x92, 0x7c, 0xa7, 0x6c, 0x09, 0x40, 0xc9, 0x79, 0x44, 0x3c, 0x64, 0x26, 0x13, 0x40
        /*0030*/ 	.byte	0xca, 0x01, 0xcf, 0x3a, 0x27, 0x51, 0x1a, 0x40, 0x30, 0xcc, 0x2d, 0xf3, 0xe1, 0x0c, 0x21, 0x40
        /*0040*/ 	.byte	0x0d, 0xb7, 0xfc, 0x82, 0x8e, 0x35, 0x25, 0x40
.L_8:


//--------------------- .text._Z18generateGammaJohnkP17curandStateXORWOWPfif --------------------------
	.section	.text._Z18generateGammaJohnkP17curandStateXORWOWPfif,"ax",@progbits
	.align	128
        .global         _Z18generateGammaJohnkP17curandStateXORWOWPfif
        .type           _Z18generateGammaJohnkP17curandStateXORWOWPfif,@function
        .size           _Z18generateGammaJohnkP17curandStateXORWOWPfif,(.L_x_37 - _Z18generateGammaJohnkP17curandStateXORWOWPfif)
        .other          _Z18generateGammaJohnkP17curandStateXORWOWPfif,@"STO_CUDA_ENTRY STV_DEFAULT"
_Z18generateGammaJohnkP17curandStateXORWOWPfif:
.text._Z18generateGammaJohnkP17curandStateXORWOWPfif:
[----:B------:R-:W-:Y:S01]  /*0000*/  LDC R1, c[0x0][0x37c] ;  /* 0x0000df00ff017b82 */ /* 0x000fe20000000800 */
[----:B------:R-:W0:Y:S07]  /*0010*/  S2R R3, SR_TID.X ;  /* 0x0000000000037919 */ /* 0x000e2e0000002100 */
[----:B------:R-:W0:Y:S01]  /*0020*/  S2UR UR4, SR_CTAID.X ;  /* 0x00000000000479c3 */ /* 0x000e220000002500 */
[----:B------:R-:W1:Y:S07]  /*0030*/  LDCU UR5, c[0x0][0x390] ;  /* 0x00007200ff0577ac */ /* 0x000e6e0008000800 */
[----:B------:R-:W0:Y:S02]  /*0040*/  LDC R14, c[0x0][0x360] ;  /* 0x0000d800ff0e7b82 */ /* 0x000e240000000800 */
[----:B0-----:R-:W-:-:S05]  /*0050*/  IMAD R14, R14, UR4, R3 ;  /* 0x000000040e0e7c24 */ /* 0x001fca000f8e0203 */
[----:B-1----:R-:W-:-:S13]  /*0060*/  ISETP.GE.AND P0, PT, R14, UR5, PT ;  /* 0x000000050e007c0c */ /* 0x002fda000bf06270 */
[----:B------:R-:W-:Y:S05]  /*0070*/  @P0 EXIT ;  /* 0x000000000000094d */ /* 0x000fea0003800000 */
[----:B------:R-:W0:Y:S01]  /*0080*/  LDC.64 R12, c[0x0][0x380] ;  /* 0x0000e000ff0c7b82 */ /* 0x000e220000000a00 */
[----:B------:R-:W1:Y:S07]  /*0090*/  LDCU.64 UR4, c[0x0][0x358] ;  /* 0x00006b00ff0477ac */ /* 0x000e6e0008000a00 */
[----:B------:R-:W2:Y:S01]  /*00a0*/  LDC R19, c[0x0][0x394] ;  /* 0x0000e500ff137b82 */ /* 0x000ea20000000800 */
[----:B0-----:R-:W-:-:S05]  /*00b0*/  IMAD.WIDE R12, R14, 0x30, R12 ;  /* 0x000000300e0c7825 */ /* 0x001fca00078e020c */
[----:B-1----:R0:W5:Y:S04]  /*00c0*/  LDG.E R15, desc[UR4][R12.64+0x20] ;  /* 0x000020040c0f7981 */ /* 0x002168000c1e1900 */
[----:B------:R0:W5:Y:S04]  /*00d0*/  LDG.E.64 R10, desc[UR4][R12.64+0x28] ;  /* 0x000028040c0a7981 */ /* 0x000168000c1e1b00 */
[----:B------:R0:W5:Y:S04]  /*00e0*/  LDG.E.64 R2, desc[UR4][R12.64] ;  /* 0x000000040c027981 */ /* 0x000168000c1e1b00 */
[----:B------:R0:W5:Y:S04]  /*00f0*/  LDG.E.64 R8, desc[UR4][R12.64+0x8] ;  /* 0x000008040c087981 */ /* 0x000168000c1e1b00 */
[----:B------:R0:W5:Y:S04]  /*0100*/  LDG.E.64 R6, desc[UR4][R12.64+0x10] ;  /* 0x000010040c067981 */ /* 0x000168000c1e1b00 */
[----:B------:R0:W5:Y:S01]  /*0110*/  LDG.E.64 R4, desc[UR4][R12.64+0x18] ;  /* 0x000018040c047981 */ /* 0x000162000c1e1b00 */
[----:B--2---:R-:W-:-:S05]  /*0120*/  VIADD R0, R19, 0x1800000 ;  /* 0x0180000013007836 */ /* 0x004fca0000000000 */
[----:B------:R-:W-:-:S04]  /*0130*/  LOP3.LUT R0, R0, 0x7f800000, RZ, 0xc0, !PT ;  /* 0x7f80000000007812 */ /* 0x000fc800078ec0ff */
[----:B------:R-:W-:-:S13]  /*0140*/  ISETP.GT.U32.AND P0, PT, R0, 0x1ffffff, PT ;  /* 0x01ffffff0000780c */ /* 0x000fda0003f04070 */
[----:B0-----:R-:W-:Y:S05]  /*0150*/  @P0 BRA `(.L_x_0) ;  /* 0x0000000000180947 */ /* 0x001fea0003800000 */
[----:B------:R-:W0:Y:S01]  /*0160*/  LDCU UR6, c[0x0][0x394] ;  /* 0x00007280ff0677ac */ /* 0x000e220008000800 */
[----:B------:R-:W-:Y:S01]  /*0170*/  MOV R20, 0x1a0 ;  /* 0x000001a000147802 */ /* 0x000fe20000000f00 */
[----:B0-----:R-:W-:-:S07]  /*0180*/  IMAD.U32 R0, RZ, RZ, UR6 ;  /* 0x00000006ff007e24 */ /* 0x001fce000f8e00ff */
[----:B-----5:R-:W-:Y:S05]  /*0190*/  CALL.REL.NOINC `($__internal_0_$__cuda_sm20_rcp_rn_f32_slowpath) ;  /* 0x00000010007c7944 */ /* 0x020fea0003c00000 */
[----:B------:R-:W-:Y:S01]  /*01a0*/  MOV R16, R17 ;  /* 0x0000001100107202 */ /* 0x000fe20000000f00 */
[----:B------:R-:W-:Y:S06]  /*01b0*/  BRA `(.L_x_1) ;  /* 0x0000000000107947 */ /* 0x000fec0003800000 */
.L_x_0:
[----:B------:R-:W0:Y:S02]  /*01c0*/  MUFU.RCP R16, R19 ;  /* 0x0000001300107308 */ /* 0x000e240000001000 */
[----:B0-----:R-:W-:-:S04]  /*01d0*/  FFMA R0, R16, R19, -1 ;  /* 0xbf80000010007423 */ /* 0x001fc80000000013 */
[----:B------:R-:W-:-:S04]  /*01e0*/  FADD.FTZ R17, -R0, -RZ ;  /* 0x800000ff00117221 */ /* 0x000fc80000010100 */
[----:B------:R-:W-:-:S07]  /*01f0*/  FFMA R16, R16, R17, R16 ;  /* 0x0000001110107223 */ /* 0x000fce0000000010 */
.L_x_1:
[----:B------:R-:W0:Y:S01]  /*0200*/  LDC R19, c[0x0][0x394] ;  /* 0x0000e500ff137b82 */ /* 0x000e220000000800 */
[----:B------:R-:W-:-:S06]  /*0210*/  FMUL R0, R16, 0.5 ;  /* 0x3f00000010007820 */ /* 0x000fcc0000400000 */
[----:B------:R-:W1:Y:S01]  /*0220*/  FRND.TRUNC R0, R0 ;  /* 0x0000000000007307 */ /* 0x000e62000020d000 */
[----:B0-----:R-:W-:-:S04]  /*0230*/  FADD R19, -R19, 1 ;  /* 0x3f80000013137421 */ /* 0x001fc80000000100 */
[----:B------:R-:W-:-:S05]  /*0240*/  VIADD R17, R19, 0x1800000 ;  /* 0x0180000013117836 */ /* 0x000fca0000000000 */
[----:B------:R-:W-:-:S04]  /*0250*/  LOP3.LUT R17, R17, 0x7f800000, RZ, 0xc0, !PT ;  /* 0x7f80000011117812 */ /* 0x000fc800078ec0ff */
[----:B------:R-:W-:Y:S01]  /*0260*/  ISETP.GT.U32.AND P0, PT, R17, 0x1ffffff, PT ;  /* 0x01ffffff1100780c */ /* 0x000fe20003f04070 */
[----:B-1----:R-:W-:-:S04]  /*0270*/  FADD R17, R0, R0 ;  /* 0x0000000000117221 */ /* 0x002fc80000000000 */
[----:B------:R-:W-:-:S08]  /*0280*/  FADD R18, -R17, R16 ;  /* 0x0000001011127221 */ /* 0x000fd00000000100 */
[----:B------:R-:W-:Y:S05]  /*0290*/  @P0 BRA `(.L_x_2) ;  /* 0x0000000000100947 */ /* 0x000fea0003800000 */
[----:B------:R-:W-:Y:S01]  /*02a0*/  IMAD.MOV.U32 R0, RZ, RZ, R19 ;  /* 0x000000ffff007224 */ /* 0x000fe200078e0013 */
[----:B------:R-:W-:-:S07]  /*02b0*/  MOV R20, 0x2d0 ;  /* 0x000002d000147802 */ /* 0x000fce0000000f00 */
[----:B-----5:R-:W-:Y:S05]  /*02c0*/  CALL.REL.NOINC `($__internal_0_$__cuda_sm20_rcp_rn_f32_slowpath) ;  /* 0x0000001000307944 */ /* 0x020fea0003c00000 */
[----:B------:R-:W-:Y:S05]  /*02d0*/  BRA `(.L_x_3) ;  /* 0x0000000000107947 */ /* 0x000fea0003800000 */
.L_x_2:
[----:B------:R-:W0:Y:S02]  /*02e0*/  MUFU.RCP R0, R19 ;  /* 0x0000001300007308 */ /* 0x000e240000001000 */
[----:B0-----:R-:W-:-:S04]  /*02f0*/  FFMA R17, R19, R0, -1 ;  /* 0xbf80000013117423 */ /* 0x001fc80000000000 */
[----:B------:R-:W-:-:S04]  /*0300*/  FADD.FTZ R17, -R17, -RZ ;  /* 0x800000ff11117221 */ /* 0x000fc80000010100 */
[----:B------:R-:W-:-:S07]  /*0310*/  FFMA R17, R0, R17, R0 ;  /* 0x0000001100117223 */ /* 0x000fce0000000000 */
.L_x_3:
[----:B------:R-:W-:Y:S01]  /*0320*/  FMUL R0, R17, 0.5 ;  /* 0x3f00000011007820 */ /* 0x000fe20000400000 */
[----:B------:R-:W-:Y:S01]  /*0330*/  BSSY.RECONVERGENT B0, `(.L_x_4) ;  /* 0x00000c4000007945 */ /* 0x000fe20003800200 */
[----:B------:R-:W-:-:S04]  /*0340*/  FSETP.NEU.AND P1, PT, |R18|, 1, PT ;  /* 0x3f8000001200780b */ /* 0x000fc80003f2d200 */
[----:B------:R-:W0:Y:S02]  /*0350*/  FRND.TRUNC R0, R0 ;  /* 0x0000000000007307 */ /* 0x000e24000020d000 */
[----:B0-----:R-:W-:-:S04]  /*0360*/  FADD R20, R0, R0 ;  /* 0x0000000000147221 */ /* 0x001fc80000000000 */
[----:B------:R-:W-:-:S05]  /*0370*/  FADD R20, -R20, R17 ;  /* 0x0000001114147221 */ /* 0x000fca0000000100 */
[----:B------:R-:W-:-:S13]  /*0380*/  FSETP.NEU.AND P2, PT, |R20|, 1, PT ;  /* 0x3f8000001400780b */ /* 0x000fda0003f4d200 */
.L_x_9:
[----:B-----5:R-:W-:Y:S01]  /*0390*/  SHF.R.U32.HI R0, RZ, 0x2, R3 ;  /* 0x00000002ff007819 */ /* 0x020fe20000011603 */
[----:B------:R-:W-:Y:S01]  /*03a0*/  BSSY.RECONVERGENT B1, `(.L_x_5) ;  /* 0x0000068000017945 */ /* 0x000fe20003800200 */
[----:B------:R-:W-:Y:S01]  /*03b0*/  SHF.L.U32 R18, R7, 0x4, RZ ;  /* 0x0000000407127819 */ /* 0x000fe200000006ff */
[----:B------:R-:W-:Y:S01]  /*03c0*/  IMAD.MOV.U32 R21, RZ, RZ, 0x3f800000 ;  /* 0x3f800000ff157424 */ /* 0x000fe200078e00ff */
[----:B------:R-:W-:Y:S02]  /*03d0*/  LOP3.LUT R0, R0, R3, RZ, 0x3c, !PT ;  /* 0x0000000300007212 */ /* 0x000fe400078e3cff */
[----:B------:R-:W-:-:S03]  /*03e0*/  SHF.R.U32.HI R19, RZ, 0x2, R8 ;  /* 0x00000002ff137819 */ /* 0x000fc60000011608 */
[----:B------:R-:W-:Y:S01]  /*03f0*/  IMAD.SHL.U32 R3, R0, 0x2, RZ ;  /* 0x0000000200037824 */ /* 0x000fe200078e00ff */
[----:B------:R-:W-:-:S04]  /*0400*/  LOP3.LUT R19, R19, R8, RZ, 0x3c, !PT ;  /* 0x0000000813137212 */ /* 0x000fc800078e3cff */
[----:B------:R-:W-:Y:S02]  /*0410*/  LOP3.LUT R3, R7, R18, R3, 0x96, !PT ;  /* 0x0000001207037212 */ /* 0x000fe400078e9603 */
[----:B------:R-:W-:Y:S02]  /*0420*/  SHF.L.U32 R18, R19, 0x1, RZ ;  /* 0x0000000113127819 */ /* 0x000fe400000006ff */
[----:B------:R-:W-:Y:S01]  /*0430*/  LOP3.LUT R23, R3, R0, RZ, 0x3c, !PT ;  /* 0x0000000003177212 */ /* 0x000fe200078e3cff */
[----:B------:R-:W-:-:S03]  /*0440*/  IMAD.MOV.U32 R0, RZ, RZ, 0x2f800000 ;  /* 0x2f800000ff007424 */ /* 0x000fc600078e00ff */
[----:B------:R-:W-:Y:S01]  /*0450*/  IADD3 R3, PT, PT, R2, 0x587c5, R23 ;  /* 0x000587c502037810 */ /* 0x000fe20007ffe017 */
[----:B------:R-:W-:-:S03]  /*0460*/  IMAD.SHL.U32 R8, R23, 0x10, RZ ;  /* 0x0000001017087824 */ /* 0x000fc600078e00ff */
[----:B------:R-:W-:Y:S02]  /*0470*/  I2FP.F32.U32 R3, R3 ;  /* 0x0000000300037245 */ /* 0x000fe40000201000 */
[----:B------:R-:W-:Y:S02]  /*0480*/  LOP3.LUT R8, R19, R18, R8, 0x96, !PT ;  /* 0x0000001213087212 */ /* 0x000fe400078e9608 */
[----:B------:R-:W-:Y:S01]  /*0490*/  MOV R18, R2 ;  /* 0x0000000200127202 */ /* 0x000fe20000000f00 */
[----:B------:R-:W-:Y:S01]  /*04a0*/  FFMA R19, R3, R0, 1.1641532182693481445e-10 ;  /* 0x2f00000003137423 */ /* 0x000fe20000000000 */
[----:B------:R-:W-:Y:S01]  /*04b0*/  VIADD R2, R2, 0xb0f8a ;  /* 0x000b0f8a02027836 */ /* 0x000fe20000000000 */
[----:B------:R-:W-:Y:S02]  /*04c0*/  LOP3.LUT R25, R8, R23, RZ, 0x3c, !PT ;  /* 0x0000001708197212 */ /* 0x000fe400078e3cff */
[----:B------:R-:W-:Y:S02]  /*04d0*/  MOV R3, R9 ;  /* 0x0000000900037202 */ /* 0x000fe40000000f00 */
[----:B------:R-:W-:-:S02]  /*04e0*/  FSETP.NEU.AND P0, PT, R19, 1, PT ;  /* 0x3f8000001300780b */ /* 0x000fc40003f0d000 */
[----:B------:R-:W-:Y:S02]  /*04f0*/  IADD3 R8, PT, PT, R25, R2, RZ ;  /* 0x0000000219087210 */ /* 0x000fe40007ffe0ff */
[----:B------:R-:W-:Y:S02]  /*0500*/  FSETP.EQ.OR P0, PT, R16, RZ, !P0 ;  /* 0x000000ff1000720b */ /* 0x000fe40004702400 */
[----:B------:R-:W-:Y:S01]  /*0510*/  I2FP.F32.U32 R27, R8 ;  /* 0x00000008001b7245 */ /* 0x000fe20000201000 */
[----:B------:R-:W-:Y:S01]  /*0520*/  IMAD.MOV.U32 R8, RZ, RZ, R6 ;  /* 0x000000ffff087224 */ /* 0x000fe200078e0006 */
[----:B------:R-:W-:Y:S01]  /*0530*/  MOV R9, R7 ;  /* 0x0000000700097202 */ /* 0x000fe20000000f00 */
[----:B------:R-:W-:Y:S01]  /*0540*/  IMAD.MOV.U32 R6, RZ, RZ, R23 ;  /* 0x000000ffff067224 */ /* 0x000fe200078e0017 */
[----:B------:R-:W-:Y:S01]  /*0550*/  MOV R7, R25 ;  /* 0x0000001900077202 */ /* 0x000fe20000000f00 */
[----:B------:R-:W-:-:S06]  /*0560*/  FFMA R20, R27, R0, 1.1641532182693481445e-10 ;  /* 0x2f0000001b147423 */ /* 0x000fcc0000000000 */
[----:B------:R-:W-:Y:S05]  /*0570*/  @P0 BRA `(.L_x_6) ;  /* 0x0000000400280947 */ /* 0x000fea0003800000 */
[----:B------:R-:W-:-:S04]  /*0580*/  FSETP.NAN.AND P0, PT, |R16|, |R16|, PT ;  /* 0x400000101000720b */ /* 0x000fc80003f08200 */
[----:B------:R-:W-:-:S13]  /*0590*/  FSETP.NUM.AND P0, PT, |R19|, |R19|, !P0 ;  /* 0x400000131300720b */ /* 0x000fda0004707200 */
[----:B------:R-:W-:Y:S01]  /*05a0*/  @!P0 FADD R21, R19, R16 ;  /* 0x0000001013158221 */ /* 0x000fe20000000000 */
[----:B------:R-:W-:Y:S06]  /*05b0*/  @!P0 BRA `(.L_x_6) ;  /* 0x0000000400188947 */ /* 0x000fec0003800000 */
[C---:B------:R-:W-:Y:S02]  /*05c0*/  FSETP.NEU.AND P0, PT, |R19|.reuse, +INF , PT ;  /* 0x7f8000001300780b */ /* 0x040fe40003f0d200 */
[----:B------:R-:W-:Y:S02]  /*05d0*/  PLOP3.LUT P4, PT, PT, PT, PT, 0x8, 0x80 ;  /* 0x000000000080781c */ /* 0x000fe40003f8e170 */
[----:B------:R-:W-:-:S04]  /*05e0*/  FSETP.NEU.AND P0, PT, R19, RZ, P0 ;  /* 0x000000ff1300720b */ /* 0x000fc8000070d000 */
[----:B------:R-:W-:-:S09]  /*05f0*/  FSETP.GEU.OR P3, PT, R16, RZ, P0 ;  /* 0x000000ff1000720b */ /* 0x000fd2000076e400 */
[----:B------:R-:W-:Y:S01]  /*0600*/  @!P0 PLOP3.LUT P4, PT, P1, PT, PT, 0x80, 0x8 ;  /* 0x000000000008881c */ /* 0x000fe20000f8f070 */
[----:B------:R-:W-:-:S05]  /*0610*/  @!P0 FADD R21, R19, R19 ;  /* 0x0000001313158221 */ /* 0x000fca0000000000 */
[----:B------:R-:W-:-:S07]  /*0620*/  @!P3 LOP3.LUT R21, R21, 0x7f800000, RZ, 0x3c, !PT ;  /* 0x7f8000001515b812 */ /* 0x000fce00078e3cff */
[----:B------:R-:W-:Y:S01]  /*0630*/  @P4 LOP3.LUT R21, R21, 0x7fffffff, RZ, 0xc0, !PT ;  /* 0x7fffffff15154812 */ /* 0x000fe200078ec0ff */
[----:B------:R-:W-:Y:S06]  /*0640*/  @!P0 BRA `(.L_x_6) ;  /* 0x0000000000f48947 */ /* 0x000fec0003800000 */
[C---:B------:R-:W-:Y:S01]  /*0650*/  FMUL R22, |R19|.reuse, 16777216 ;  /* 0x4b80000013167820 */ /* 0x040fe20000400200 */
[----:B------:R-:W-:-:S04]  /*0660*/  FSETP.GEU.AND P0, PT, |R19|, 1.175494350822287508e-38, PT ;  /* 0x008000001300780b */ /* 0x000fc80003f0e200 */
[----:B------:R-:W-:-:S05]  /*0670*/  FSEL R22, R22, |R19|, !P0 ;  /* 0x4000001316167208 */ /* 0x000fca0004000000 */
[----:B------:R-:W-:-:S05]  /*0680*/  VIADD R23, R22, 0xc0cafb0d ;  /* 0xc0cafb0d16177836 */ /* 0x000fca0000000000 */
[----:B------:R-:W-:-:S04]  /*0690*/  LOP3.LUT R23, R23, 0xff800000, RZ, 0xc0, !PT ;  /* 0xff80000017177812 */ /* 0x000fc800078ec0ff */
[-C--:B------:R-:W-:Y:S02]  /*06a0*/  IADD3 R21, PT, PT, R22, -R23.reuse, RZ ;  /* 0x8000001716157210 */ /* 0x080fe40007ffe0ff */
[----:B------:R-:W-:Y:S02]  /*06b0*/  I2FP.F32.S32 R26, R23 ;  /* 0x00000017001a7245 */ /* 0x000fe40000201400 */
[----:B------:R-:W-:Y:S01]  /*06c0*/  FSEL R23, RZ, -24, P0 ;  /* 0xc1c00000ff177808 */ /* 0x000fe20000000000 */
[C---:B------:R-:W-:Y:S01]  /*06d0*/  FADD R22, R21.reuse, 1 ;  /* 0x3f80000015167421 */ /* 0x040fe20000000000 */
[----:B------:R-:W-:Y:S01]  /*06e0*/  FADD R24, R21, -1 ;  /* 0xbf80000015187421 */ /* 0x000fe20000000000 */
[----:B------:R-:W-:Y:S02]  /*06f0*/  FSETP.NEU.AND P0, PT, R19, -1, PT ;  /* 0xbf8000001300780b */ /* 0x000fe40003f0d000 */
[----:B------:R-:W-:Y:S01]  /*0700*/  FFMA R26, R26, 1.1920928955078125e-07, R23 ;  /* 0x340000001a1a7823 */ /* 0x000fe20000000017 */
[----:B------:R-:W-:Y:S01]  /*0710*/  FADD R21, R24, R24 ;  /* 0x0000001818157221 */ /* 0x000fe20000000000 */
[----:B------:R-:W0:Y:S03]  /*0720*/  MUFU.RCP R22, R22 ;  /* 0x0000001600167308 */ /* 0x000e260000001000 */
[----:B0-----:R-:W-:-:S04]  /*0730*/  FMUL R21, R22, R21 ;  /* 0x0000001516157220 */ /* 0x001fc80000400000 */
[----:B------:R-:W-:-:S04]  /*0740*/  FADD R25, R24, -R21 ;  /* 0x8000001518197221 */ /* 0x000fc80000000000 */
[----:B------:R-:W-:-:S04]  /*0750*/  FADD R25, R25, R25 ;  /* 0x0000001919197221 */ /* 0x000fc80000000000 */
[-C--:B------:R-:W-:Y:S01]  /*0760*/  FFMA R25, R24, -R21.reuse, R25 ;  /* 0x8000001518197223 */ /* 0x080fe20000000019 */
[----:B------:R-:W-:-:S03]  /*0770*/  FMUL R24, R21, R21 ;  /* 0x0000001515187220 */ /* 0x000fc60000400000 */
[----:B------:R-:W-:Y:S01]  /*0780*/  FMUL R23, R22, R25 ;  /* 0x0000001916177220 */ /* 0x000fe20000400000 */
[----:B------:R-:W-:Y:S02]  /*0790*/  IMAD.MOV.U32 R25, RZ, RZ, 0x3a2c32e4 ;  /* 0x3a2c32e4ff197424 */ /* 0x000fe400078e00ff */
[C---:B------:R-:W-:Y:S02]  /*07a0*/  FFMA R22, R21.reuse, 1.4426950216293334961, R26 ;  /* 0x3fb8aa3b15167823 */ /* 0x040fe4000000001a */
[----:B------:R-:W-:Y:S02]  /*07b0*/  FFMA R25, R24, R25, 0.0032181653659790754318 ;  /* 0x3b52e7db18197423 */ /* 0x000fe40000000019 */
[----:B------:R-:W-:Y:S02]  /*07c0*/  FADD R26, R26, -R22 ;  /* 0x800000161a1a7221 */ /* 0x000fe40000000000 */
[----:B------:R-:W-:Y:S02]  /*07d0*/  FFMA R25, R24, R25, 0.018033718690276145935 ;  /* 0x3c93bb7318197423 */ /* 0x000fe40000000019 */
[----:B------:R-:W-:-:S02]  /*07e0*/  FFMA R26, R21, 1.4426950216293334961, R26 ;  /* 0x3fb8aa3b151a7823 */ /* 0x000fc4000000001a */
[C---:B------:R-:W-:Y:S02]  /*07f0*/  FFMA R25, R24.reuse, R25, 0.12022458761930465698 ;  /* 0x3df6384f18197423 */ /* 0x040fe40000000019 */
[----:B------:R-:W-:Y:S02]  /*0800*/  FFMA R26, R23, 1.4426950216293334961, R26 ;  /* 0x3fb8aa3b171a7823 */ /* 0x000fe4000000001a */
[----:B------:R-:W-:Y:S02]  /*0810*/  FMUL R24, R24, R25 ;  /* 0x0000001918187220 */ /* 0x000fe40000400000 */
[----:B------:R-:W-:Y:S02]  /*0820*/  FFMA R25, R21, 1.9251366722983220825e-08, R26 ;  /* 0x32a55e3415197823 */ /* 0x000fe4000000001a */
[----:B------:R-:W-:-:S04]  /*0830*/  FMUL R26, R24, 3 ;  /* 0x40400000181a7820 */ /* 0x000fc80000400000 */
[----:B------:R-:W-:-:S04]  /*0840*/  FFMA R25, R23, R26, R25 ;  /* 0x0000001a17197223 */ /* 0x000fc80000000019 */
[----:B------:R-:W-:-:S04]  /*0850*/  FFMA R25, R21, R24, R25 ;  /* 0x0000001815197223 */ /* 0x000fc80000000019 */
[----:B------:R-:W-:-:S04]  /*0860*/  FADD R23, R22, R25 ;  /* 0x0000001916177221 */ /* 0x000fc80000000000 */
[----:B------:R-:W-:Y:S01]  /*0870*/  FMUL R21, R23, R16 ;  /* 0x0000001017157220 */ /* 0x000fe20000400000 */
[----:B------:R-:W-:-:S03]  /*0880*/  FADD R22, -R22, R23 ;  /* 0x0000001716167221 */ /* 0x000fc60000000100 */
[----:B------:R-:W0:Y:S01]  /*0890*/  FRND R24, R21 ;  /* 0x0000001500187307 */ /* 0x000e220000201000 */
[----:B------:R-:W-:Y:S01]  /*08a0*/  FADD R22, R25, -R22 ;  /* 0x8000001619167221 */ /* 0x000fe20000000000 */
[-C--:B------:R-:W-:Y:S01]  /*08b0*/  FFMA R23, R23, R16.reuse, -R21 ;  /* 0x0000001017177223 */ /* 0x080fe20000000815 */
[----:B------:R-:W-:Y:S01]  /*08c0*/  HFMA2 R25, -RZ, RZ, 0.64013671875, -15.109375 ;  /* 0x391fcb8eff197431 */ /* 0x000fe200000001ff */
[C---:B------:R-:W-:Y:S02]  /*08d0*/  FSETP.GT.AND P3, PT, |R21|.reuse, 152, PT ;  /* 0x431800001500780b */ /* 0x040fe40003f64200 */
[----:B------:R-:W-:Y:S01]  /*08e0*/  FFMA R23, R22, R16, R23 ;  /* 0x0000001016177223 */ /* 0x000fe20000000017 */
[----:B0-----:R-:W-:Y:S01]  /*08f0*/  FADD R22, R21, -R24 ;  /* 0x8000001815167221 */ /* 0x001fe20000000000 */
[----:B------:R-:W-:-:S03]  /*0900*/  FSETP.GT.AND P4, PT, R24, RZ, PT ;  /* 0x000000ff1800720b */ /* 0x000fc60003f84000 */
[----:B------:R-:W-:Y:S01]  /*0910*/  FADD R22, R22, R23 ;  /* 0x0000001716167221 */ /* 0x000fe20000000000 */
[----:B------:R-:W-:Y:S02]  /*0920*/  SEL R24, RZ, 0x83000000, P4 ;  /* 0x83000000ff187807 */ /* 0x000fe40002000000 */
[----:B------:R-:W-:Y:S01]  /*0930*/  FSETP.GEU.AND P4, PT, R21, RZ, PT ;  /* 0x000000ff1500720b */ /* 0x000fe20003f8e000 */
[----:B------:R-:W-:Y:S02]  /*0940*/  FFMA R23, R22, R25, 0.0013391353422775864601 ;  /* 0x3aaf85ed16177423 */ /* 0x000fe40000000019 */
[----:B------:R-:W-:Y:S02]  /*0950*/  VIADD R19, R24, 0x7f000000 ;  /* 0x7f00000018137836 */ /* 0x000fe40000000000 */
[C---:B------:R-:W-:Y:S02]  /*0960*/  FFMA R25, R22.reuse, R23, 0.0096188392490148544312 ;  /* 0x3c1d985616197423 */ /* 0x040fe40000000017 */
[----:B------:R0:W1:Y:S02]  /*0970*/  F2I.NTZ R23, R21 ;  /* 0x0000001500177305 */ /* 0x0000640000203100 */
[----:B------:R-:W-:-:S04]  /*0980*/  FFMA R25, R22, R25, 0.055503588169813156128 ;  /* 0x3d6357bb16197423 */ /* 0x000fc80000000019 */
[----:B------:R-:W-:Y:S01]  /*0990*/  FFMA R25, R22, R25, 0.24022644758224487305 ;  /* 0x3e75fdec16197423 */ /* 0x000fe20000000019 */
[----:B0-----:R-:W-:-:S03]  /*09a0*/  FSEL R21, RZ, +INF , !P4 ;  /* 0x7f800000ff157808 */ /* 0x001fc60006000000 */
[----:B------:R-:W-:-:S04]  /*09b0*/  FFMA R25, R22, R25, 0.69314718246459960938 ;  /* 0x3f31721816197423 */ /* 0x000fc80000000019 */
[----:B------:R-:W-:Y:S01]  /*09c0*/  FFMA R22, R22, R25, 1 ;  /* 0x3f80000016167423 */ /* 0x000fe20000000019 */
[----:B-1----:R-:W-:-:S03]  /*09d0*/  LEA R23, R23, -R24, 0x17 ;  /* 0x8000001817177211 */ /* 0x002fc600078eb8ff */
[----:B------:R-:W-:-:S04]  /*09e0*/  FMUL R22, R19, R22 ;  /* 0x0000001613167220 */ /* 0x000fc80000400000 */
[----:B------:R-:W-:Y:S01]  /*09f0*/  @!P3 FMUL R21, R23, R22 ;  /* 0x000000161715b220 */ /* 0x000fe20000400000 */
[----:B------:R-:W-:-:S04]  /*0a00*/  FSETP.NEU.AND P3, PT, |R16|, +INF , PT ;  /* 0x7f8000001000780b */ /* 0x000fc80003f6d200 */
[----:B------:R-:W-:-:S09]  /*0a10*/  @!P0 FSEL R21, R21, 1, P3 ;  /* 0x3f80000015158808 */ /* 0x000fd20001800000 */
.L_x_6:
[----:B------:R-:W-:Y:S05]  /*0a20*/  BSYNC.RECONVERGENT B1 ;  /* 0x0000000000017941 */ /* 0x000fea0003800200 */
.L_x_5:
[----:B------:R-:W-:Y:S01]  /*0a30*/  FSETP.NEU.AND P0, PT, R20, 1, PT ;  /* 0x3f8000001400780b */ /* 0x000fe20003f0d000 */
[----:B------:R-:W-:Y:S01]  /*0a40*/  BSSY.RECONVERGENT B1, `(.L_x_7) ;  /* 0x000004f000017945 */ /* 0x000fe20003800200 */
[----:B------:R-:W-:Y:S02]  /*0a50*/  IMAD.MOV.U32 R22, RZ, RZ, 0x3f800000 ;  /* 0x3f800000ff167424 */ /* 0x000fe400078e00ff */
[----:B------:R-:W-:-:S13]  /*0a60*/  FSETP.EQ.OR P0, PT, R17, RZ, !P0 ;  /* 0x000000ff1100720b */ /* 0x000fda0004702400 */
        /* <DEDUP_REMOVED lines=16> */
[----:B------:R-:W-:-:S04]  /*0b70*/  FSEL R22, R19, |R20|, !P0 ;  /* 0x4000001413167208 */ /* 0x000fc80004000000 */
[----:B------:R-:W-:-:S04]  /*0b80*/  IADD3 R23, PT, PT, R22, -0x3f3504f3, RZ ;  /* 0xc0cafb0d16177810 */ /* 0x000fc80007ffe0ff */
[----:B------:R-:W-:-:S04]  /*0b90*/  LOP3.LUT R23, R23, 0xff800000, RZ, 0xc0, !PT ;  /* 0xff80000017177812 */ /* 0x000fc800078ec0ff */
[----:B------:R-:W-:Y:S01]  /*0ba0*/  I2FP.F32.S32 R26, R23 ;  /* 0x00000017001a7245 */ /* 0x000fe20000201400 */
[----:B------:R-:W-:Y:S01]  /*0bb0*/  IMAD.IADD R19, R22, 0x1, -R23 ;  /* 0x0000000116137824 */ /* 0x000fe200078e0a17 */
[----:B------:R-:W-:Y:S02]  /*0bc0*/  FSEL R23, RZ, -24, P0 ;  /* 0xc1c00000ff177808 */ /* 0x000fe40000000000 */
[----:B------:R-:W-:Y:S01]  /*0bd0*/  FSETP.NEU.AND P0, PT, R20, -1, PT ;  /* 0xbf8000001400780b */ /* 0x000fe20003f0d000 */
[C---:B------:R-:W-:Y:S01]  /*0be0*/  FADD R22, R19.reuse, 1 ;  /* 0x3f80000013167421 */ /* 0x040fe20000000000 */
[----:B------:R-:W-:Y:S01]  /*0bf0*/  FADD R24, R19, -1 ;  /* 0xbf80000013187421 */ /* 0x000fe20000000000 */
[----:B------:R-:W-:-:S03]  /*0c00*/  FFMA R26, R26, 1.1920928955078125e-07, R23 ;  /* 0x340000001a1a7823 */ /* 0x000fc60000000017 */
        /* <DEDUP_REMOVED lines=8> */
[----:B------:R-:W-:Y:S02]  /*0c90*/  HFMA2 R25, -RZ, RZ, 0.771484375, 0.21533203125 ;  /* 0x3a2c32e4ff197431 */ /* 0x000fe400000001ff */
[----:B------:R-:W-:-:S04]  /*0ca0*/  FFMA R22, R19, 1.4426950216293334961, R26 ;  /* 0x3fb8aa3b13167823 */ /* 0x000fc8000000001a */
[----:B------:R-:W-:-:S04]  /*0cb0*/  FADD R26, R26, -R22 ;  /* 0x800000161a1a7221 */ /* 0x000fc80000000000 */
[----:B------:R-:W-:Y:S01]  /*0cc0*/  FFMA R26, R19, 1.4426950216293334961, R26 ;  /* 0x3fb8aa3b131a7823 */ /* 0x000fe2000000001a */
[----:B------:R-:W-:-:S03]  /*0cd0*/  FFMA R25, R24, R25, 0.0032181653659790754318 ;  /* 0x3b52e7db18197423 */ /* 0x000fc60000000019 */
[----:B------:R-:W-:Y:S01]  /*0ce0*/  FFMA R26, R23, 1.4426950216293334961, R26 ;  /* 0x3fb8aa3b171a7823 */ /* 0x000fe2000000001a */
[----:B------:R-:W-:-:S04]  /*0cf0*/  FFMA R25, R24, R25, 0.018033718690276145935 ;  /* 0x3c93bb7318197423 */ /* 0x000fc80000000019 */
[----:B------:R-:W-:-:S04]  /*0d00*/  FFMA R25, R24, R25, 0.12022458761930465698 ;  /* 0x3df6384f18197423 */ /* 0x000fc80000000019 */
[----:B------:R-:W-:Y:S01]  /*0d10*/  FMUL R24, R24, R25 ;  /* 0x0000001918187220 */ /* 0x000fe20000400000 */
[----:B------:R-:W-:-:S03]  /*0d20*/  FFMA R25, R19, 1.9251366722983220825e-08, R26 ;  /* 0x32a55e3413197823 */ /* 0x000fc6000000001a */
        /* <DEDUP_REMOVED lines=9> */
[----:B------:R-:W-:Y:S01]  /*0dc0*/  IMAD.MOV.U32 R23, RZ, RZ, 0x391fcb8e ;  /* 0x391fcb8eff177424 */ /* 0x000fe200078e00ff */
[C---:B------:R-:W-:Y:S02]  /*0dd0*/  FSETP.GT.AND P3, PT, |R24|.reuse, 152, PT ;  /* 0x431800001800780b */ /* 0x040fe40003f64200 */
[----:B------:R-:W-:Y:S01]  /*0de0*/  FFMA R25, R25, R17, R22 ;  /* 0x0000001119197223 */ /* 0x000fe20000000016 */
[----:B0-----:R-:W-:Y:S01]  /*0df0*/  FADD R22, R24, -R19 ;  /* 0x8000001318167221 */ /* 0x001fe20000000000 */
[----:B------:R-:W-:-:S03]  /*0e00*/  FSETP.GT.AND P4, PT, R19, RZ, PT ;  /* 0x000000ff1300720b */ /* 0x000fc60003f84000 */
[----:B------:R-:W-:Y:S01]  /*0e10*/  FADD R22, R22, R25 ;  /* 0x0000001916167221 */ /* 0x000fe20000000000 */
[----:B------:R-:W-:Y:S02]  /*0e20*/  SEL R20, RZ, 0x83000000, P4 ;  /* 0x83000000ff147807 */ /* 0x000fe40002000000 */
[----:B------:R-:W-:Y:S01]  /*0e30*/  FSETP.GEU.AND P4, PT, R24, RZ, PT ;  /* 0x000000ff1800720b */ /* 0x000fe20003f8e000 */
[----:B------:R-:W-:Y:S01]  /*0e40*/  FFMA R23, R22, R23, 0.0013391353422775864601 ;  /* 0x3aaf85ed16177423 */ /* 0x000fe20000000017 */
[----:B------:R-:W-:-:S03]  /*0e50*/  IADD3 R19, PT, PT, R20, 0x7f000000, RZ ;  /* 0x7f00000014137810 */ /* 0x000fc60007ffe0ff */
[C---:B------:R-:W-:Y:S02]  /*0e60*/  FFMA R25, R22.reuse, R23, 0.0096188392490148544312 ;  /* 0x3c1d985616197423 */ /* 0x040fe40000000017 */
[----:B------:R-:W0:Y:S02]  /*0e70*/  F2I.NTZ R23, R24 ;  /* 0x0000001800177305 */ /* 0x000e240000203100 */
[----:B------:R-:W-:-:S04]  /*0e80*/  FFMA R25, R22, R25, 0.055503588169813156128 ;  /* 0x3d6357bb16197423 */ /* 0x000fc80000000019 */
[----:B------:R-:W-:-:S04]  /*0e90*/  FFMA R25, R22, R25, 0.24022644758224487305 ;  /* 0x3e75fdec16197423 */ /* 0x000fc80000000019 */
[----:B------:R-:W-:-:S04]  /*0ea0*/  FFMA R25, R22, R25, 0.69314718246459960938 ;  /* 0x3f31721816197423 */ /* 0x000fc80000000019 */
[----:B------:R-:W-:Y:S01]  /*0eb0*/  FFMA R22, R22, R25, 1 ;  /* 0x3f80000016167423 */ /* 0x000fe20000000019 */
[----:B0-----:R-:W-:Y:S01]  /*0ec0*/  IMAD R23, R23, 0x800000, -R20 ;  /* 0x0080000017177824 */ /* 0x001fe200078e0a14 */
[----:B------:R-:W-:Y:S02]  /*0ed0*/  FSEL R20, RZ, +INF , !P4 ;  /* 0x7f800000ff147808 */ /* 0x000fe40006000000 */
[----:B------:R-:W-:-:S04]  /*0ee0*/  FMUL R22, R19, R22 ;  /* 0x0000001613167220 */ /* 0x000fc80000400000 */
[----:B------:R-:W-:Y:S01]  /*0ef0*/  @!P3 FMUL R20, R23, R22 ;  /* 0x000000161714b220 */ /* 0x000fe20000400000 */
[----:B------:R-:W-:-:S04]  /*0f00*/  FSETP.NEU.AND P3, PT, |R17|, +INF , PT ;  /* 0x7f8000001100780b */ /* 0x000fc80003f6d200 */
[----:B------:R-:W-:-:S04]  /*0f10*/  @!P0 FSEL R20, R20, 1, P3 ;  /* 0x3f80000014148808 */ /* 0x000fc80001800000 */
[----:B------:R-:W-:-:S07]  /*0f20*/  MOV R22, R20 ;  /* 0x0000001400167202 */ /* 0x000fce0000000f00 */
.L_x_8:
[----:B------:R-:W-:Y:S05]  /*0f30*/  BSYNC.RECONVERGENT B1 ;  /* 0x0000000000017941 */ /* 0x000fea0003800200 */
.L_x_7:
[----:B------:R-:W-:-:S05]  /*0f40*/  FADD R20, R22, R21 ;  /* 0x0000001516147221 */ /* 0x000fca0000000000 */
[----:B------:R-:W-:-:S13]  /*0f50*/  FSETP.GTU.AND P0, PT, R20, 1, PT ;  /* 0x3f8000001400780b */ /* 0x000fda0003f0c000 */
[----:B------:R-:W-:Y:S05]  /*0f60*/  @P0 BRA `(.L_x_9) ;  /* 0xfffffff400080947 */ /* 0x000fea000383ffff */
[----:B------:R-:W-:Y:S05]  /*0f70*/  BSYNC.RECONVERGENT B0 ;  /* 0x0000000000007941 */ /* 0x000fea0003800200 */
.L_x_4:
[----:B------:R-:W-:Y:S01]  /*0f80*/  SHF.R.U32.HI R2, RZ, 0x2, R3 ;  /* 0x00000002ff027819 */ /* 0x000fe20000011603 */
[----:B------:R-:W-:Y:S01]  /*0f90*/  IMAD.MOV.U32 R19, RZ, RZ, 0x3e055027 ;  /* 0x3e055027ff137424 */ /* 0x000fe200078e00ff */
[----:B------:R-:W-:Y:S01]  /*0fa0*/  FCHK P1, R21, R20 ;  /* 0x0000001415007302 */ /* 0x000fe20000020000 */
[----:B------:R-:W-:Y:S01]  /*0fb0*/  MOV R22, 0x7f800000 ;  /* 0x7f80000000167802 */ /* 0x000fe20000000f00 */
[----:B------:R-:W-:Y:S01]  /*0fc0*/  BSSY.RECONVERGENT B0, `(.L_x_10) ;  /* 0x000002d000007945 */ /* 0x000fe20003800200 */
[----:B------:R-:W-:Y:S01]  /*0fd0*/  LOP3.LUT R2, R2, R3, RZ, 0x3c, !PT ;  /* 0x0000000302027212 */ /* 0x000fe200078e3cff */
[----:B------:R-:W-:-:S03]  /*0fe0*/  IMAD.SHL.U32 R3, R7, 0x10, RZ ;  /* 0x0000001007037824 */ /* 0x000fc600078e00ff */
[----:B------:R-:W-:-:S04]  /*0ff0*/  SHF.L.U32 R16, R2, 0x1, RZ ;  /* 0x0000000102107819 */ /* 0x000fc800000006ff */
[----:B------:R-:W-:Y:S01]  /*1000*/  LOP3.LUT R16, R2, R16, R3, 0x96, !PT ;  /* 0x0000001002107212 */ /* 0x000fe200078e9603 */
[----:B------:R-:W-:-:S03]  /*1010*/  VIADD R2, R18, 0x10974f ;  /* 0x0010974f12027836 */ /* 0x000fc60000000000 */
[----:B------:R-:W-:-:S04]  /*1020*/  LOP3.LUT R17, R16, R7, RZ, 0x3c, !PT ;  /* 0x0000000710117212 */ /* 0x000fc800078e3cff */
[----:B------:R-:W-:-:S04]  /*1030*/  IADD3 R3, PT, PT, R17, R2, RZ ;  /* 0x0000000211037210 */ /* 0x000fc80007ffe0ff */
[----:B------:R-:W-:-:S05]  /*1040*/  I2FP.F32.U32 R3, R3 ;  /* 0x0000000300037245 */ /* 0x000fca0000201000 */
[----:B------:R-:W-:-:S05]  /*1050*/  FFMA R3, R3, R0, 1.1641532182693481445e-10 ;  /* 0x2f00000003037423 */ /* 0x000fca0000000000 */
[----:B------:R-:W-:-:S04]  /*1060*/  FSETP.GEU.AND P0, PT, R3, 1.175494350822287508e-38, PT ;  /* 0x008000000300780b */ /* 0x000fc80003f0e000 */
[----:B------:R-:W-:-:S09]  /*1070*/  FSEL R18, RZ, -23, P0 ;  /* 0xc1b80000ff127808 */ /* 0x000fd20000000000 */
[----:B------:R-:W-:-:S04]  /*1080*/  @!P0 FMUL R3, R3, 8388608 ;  /* 0x4b00000003038820 */ /* 0x000fc80000400000 */
[C---:B------:R-:W-:Y:S01]  /*1090*/  VIADD R16, R3.reuse, 0xc0d55555 ;  /* 0xc0d5555503107836 */ /* 0x040fe20000000000 */
[C---:B------:R-:W-:Y:S02]  /*10a0*/  ISETP.GT.U32.AND P0, PT, R3.reuse, 0x7f7fffff, PT ;  /* 0x7f7fffff0300780c */ /* 0x040fe40003f04070 */
[----:B------:R-:W-:Y:S02]  /*10b0*/  FSETP.NEU.AND P2, PT, R3, RZ, PT ;  /* 0x000000ff0300720b */ /* 0x000fe40003f4d000 */
[----:B------:R-:W-:-:S04]  /*10c0*/  LOP3.LUT R16, R16, 0xff800000, RZ, 0xc0, !PT ;  /* 0xff80000010107812 */ /* 0x000fc800078ec0ff */
[----:B------:R-:W-:-:S05]  /*10d0*/  IADD3 R0, PT, PT, R3, -R16, RZ ;  /* 0x8000001003007210 */ /* 0x000fca0007ffe0ff */
[----:B------:R-:W-:-:S04]  /*10e0*/  FADD R0, R0, -1 ;  /* 0xbf80000000007421 */ /* 0x000fc80000000000 */
[----:B------:R-:W-:-:S04]  /*10f0*/  FFMA R19, R0, -R19, 0.14084610342979431152 ;  /* 0x3e1039f600137423 */ /* 0x000fc80000000813 */
[----:B------:R-:W-:-:S04]  /*1100*/  FFMA R19, R0, R19, -0.12148627638816833496 ;  /* 0xbdf8cdcc00137423 */ /* 0x000fc80000000013 */
[----:B------:R-:W-:-:S04]  /*1110*/  FFMA R19, R0, R19, 0.13980610668659210205 ;  /* 0x3e0f295500137423 */ /* 0x000fc80000000013 */
[C---:B------:R-:W-:Y:S02]  /*1120*/  FFMA R23, R0.reuse, R19, -0.16684235632419586182 ;  /* 0xbe2ad8b900177423 */ /* 0x040fe40000000013 */
[----:B------:R-:W0:Y:S02]  /*1130*/  MUFU.RCP R19, R20 ;  /* 0x0000001400137308 */ /* 0x000e240000001000 */
[----:B------:R-:W-:-:S04]  /*1140*/  FFMA R23, R0, R23, 0.20012299716472625732 ;  /* 0x3e4ced0b00177423 */ /* 0x000fc80000000017 */
[----:B------:R-:W-:-:S04]  /*1150*/  FFMA R23, R0, R23, -0.24999669194221496582 ;  /* 0xbe7fff2200177423 */ /* 0x000fc80000000017 */
[----:B------:R-:W-:-:S04]  /*1160*/  FFMA R23, R0, R23, 0.33333182334899902344 ;  /* 0x3eaaaa7800177423 */ /* 0x000fc80000000017 */
[----:B------:R-:W-:Y:S01]  /*1170*/  FFMA R25, R0, R23, -0.5 ;  /* 0xbf00000000197423 */ /* 0x000fe20000000017 */
[----:B------:R-:W-:Y:S01]  /*1180*/  I2FP.F32.S32 R23, R16 ;  /* 0x0000001000177245 */ /* 0x000fe20000201400 */
[----:B0-----:R-:W-:Y:S02]  /*1190*/  FFMA R16, -R20, R19, 1 ;  /* 0x3f80000014107423 */ /* 0x001fe40000000113 */
[C---:B------:R-:W-:Y:S02]  /*11a0*/  FMUL R25, R0.reuse, R25 ;  /* 0x0000001900197220 */ /* 0x040fe40000400000 */
[----:B------:R-:W-:Y:S02]  /*11b0*/  FFMA R18, R23, 1.1920928955078125e-07, R18 ;  /* 0x3400000017127823 */ /* 0x000fe40000000012 */
[----:B------:R-:W-:Y:S01]  /*11c0*/  FFMA R25, R0, R25, R0 ;  /* 0x0000001900197223 */ /* 0x000fe20000000000 */
[----:B------:R-:W-:-:S03]  /*11d0*/  FFMA R0, R19, R16, R19 ;  /* 0x0000001013007223 */ /* 0x000fc60000000013 */
[----:B------:R-:W-:Y:S01]  /*11e0*/  FFMA R16, R18, 0.69314718246459960938, R25 ;  /* 0x3f31721812107823 */ /* 0x000fe20000000019 */
[----:B------:R-:W-:Y:S01]  /*11f0*/  FFMA R19, R0, R21, RZ ;  /* 0x0000001500137223 */ /* 0x000fe200000000ff */
[----:B------:R-:W-:-:S03]  /*1200*/  @P0 FFMA R16, R3, R22, +INF ;  /* 0x7f80000003100423 */ /* 0x000fc60000000016 */
[----:B------:R-:W-:Y:S02]  /*1210*/  FFMA R3, -R20, R19, R21 ;  /* 0x0000001314037223 */ /* 0x000fe40000000115 */
[----:B------:R-:W-:Y:S02]  /*1220*/  FSEL R16, -R16, +INF , P2 ;  /* 0x7f80000010107808 */ /* 0x000fe40001000100 */
[----:B------:R-:W-:Y:S01]  /*1230*/  FFMA R3, R0, R3, R19 ;  /* 0x0000000300037223 */ /* 0x000fe20000000013 */
[----:B------:R-:W-:Y:S06]  /*1240*/  @!P1 BRA `(.L_x_11) ;  /* 0x0000000000109947 */ /* 0x000fec0003800000 */
[----:B------:R-:W-:Y:S01]  /*1250*/  IMAD.MOV.U32 R3, RZ, RZ, R21 ;  /* 0x000000ffff037224 */ /* 0x000fe200078e0015 */
[----:B------:R-:W-:-:S07]  /*1260*/  MOV R22, 0x1280 ;  /* 0x0000128000167802 */ /* 0x000fce0000000f00 */
[----:B------:R-:W-:Y:S05]  /*1270*/  CALL.REL.NOINC `($__internal_1_$__cuda_sm3x_div_rn_noftz_f32_slowpath) ;  /* 0x0000000400107944 */ /* 0x000fea0003c00000 */
[----:B------:R-:W-:-:S07]  /*1280*/  MOV R3, R0 ;  /* 0x0000000000037202 */ /* 0x000fce0000000f00 */
.L_x_11:
[----:B------:R-:W-:Y:S05]  /*1290*/  BSYNC.RECONVERGENT B0 ;  /* 0x0000000000007941 */ /* 0x000fea0003800200 */
.L_x_10:
[----:B------:R-:W0:Y:S01]  /*12a0*/  LDC.64 R18, c[0x0][0x388] ;  /* 0x0000e200ff127b82 */ /* 0x000e220000000a00 */
[----:B------:R-:W-:Y:S01]  /*12b0*/  FMUL R21, R16, R3 ;  /* 0x0000000310157220 */ /* 0x000fe20000400000 */
[----:B------:R-:W-:Y:S01]  /*12c0*/  IMAD.MOV.U32 R3, RZ, RZ, R8 ;  /* 0x000000ffff037224 */ /* 0x000fe200078e0008 */
[----:B------:R-:W-:Y:S01]  /*12d0*/  MOV R8, R9 ;  /* 0x0000000900087202 */ /* 0x000fe20000000f00 */
[----:B------:R-:W-:Y:S01]  /*12e0*/  IMAD.MOV.U32 R9, RZ, RZ, R6 ;  /* 0x000000ffff097224 */ /* 0x000fe200078e0006 */
[----:B------:R-:W-:Y:S01]  /*12f0*/  MOV R16, R7 ;  /* 0x0000000700107202 */ /* 0x000fe20000000f00 */
[----:B0-----:R-:W-:-:S05]  /*1300*/  IMAD.WIDE R18, R14, 0x4, R18 ;  /* 0x000000040e127825 */ /* 0x001fca00078e0212 */
[----:B------:R-:W-:Y:S04]  /*1310*/  STG.E desc[UR4][R18.64], R21 ;  /* 0x0000001512007986 */ /* 0x000fe8000c101904 */
[----:B------:R-:W-:Y:S04]  /*1320*/  STG.E.64 desc[UR4][R12.64], R2 ;  /* 0x000000020c007986 */ /* 0x000fe8000c101b04 */
[----:B------:R-:W-:Y:S04]  /*1330*/  STG.E.64 desc[UR4][R12.64+0x8], R8 ;  /* 0x000008080c007986 */ /* 0x000fe8000c101b04 */
[----:B------:R-:W-:Y:S04]  /*1340*/  STG.E.64 desc[UR4][R12.64+0x10], R16 ;  /* 0x000010100c007986 */ /* 0x000fe8000c101b04 */
[----:B------:R-:W-:Y:S04]  /*1350*/  STG.E.64 desc[UR4][R12.64+0x18], R4 ;  /* 0x000018040c007986 */ /* 0x000fe8000c101b04 */
[----:B------:R-:W-:Y:S04]  /*1360*/  STG.E.64 desc[UR4][R12.64+0x28], R10 ;  /* 0x0000280a0c007986 */ /* 0x000fe8000c101b04 */
[----:B------:R-:W-:Y:S01]  /*1370*/  STG.E desc[UR4][R12.64+0x20], R15 ;  /* 0x0000200f0c007986 */ /* 0x000fe2000c101904 */
[----:B------:R-:W-:Y:S05]  /*1380*/  EXIT ;  /* 0x000000000000794d */ /* 0x000fea0003800000 */
        .weak           $__internal_0_$__cuda_sm20_rcp_rn_f32_slowpath
        .type           $__internal_0_$__cuda_sm20_rcp_rn_f32_slowpath,@function
        .size           $__internal_0_$__cuda_sm20_rcp_rn_f32_slowpath,($__internal_1_$__cuda_sm3x_div_rn_noftz_f32_slowpath - $__internal_0_$__cuda_sm20_rcp_rn_f32_slowpath)
$__internal_0_$__cuda_sm20_rcp_rn_f32_slowpath:
[----:B------:R-:W-:-:S05]  /*1390*/  IMAD.SHL.U32 R17, R0, 0x2, RZ ;  /* 0x0000000200117824 */ /* 0x000fca00078e00ff */
[----:B------:R-:W-:-:S04]  /*13a0*/  SHF.R.U32.HI R17, RZ, 0x18, R17 ;  /* 0x00000018ff117819 */ /* 0x000fc80000011611 */
[----:B------:R-:W-:-:S13]  /*13b0*/  ISETP.NE.U32.AND P0, PT, R17, RZ, PT ;  /* 0x000000ff1100720c */ /* 0x000fda0003f05070 */
[----:B------:R-:W-:Y:S05]  /*13c0*/  @P0 BRA `(.L_x_12) ;  /* 0x00000000002c0947 */ /* 0x000fea0003800000 */
[----:B------:R-:W-:-:S04]  /*13d0*/  SHF.L.U32 R17, R0, 0x1, RZ ;  /* 0x0000000100117819 */ /* 0x000fc800000006ff */
[----:B------:R-:W-:-:S13]  /*13e0*/  ISETP.NE.AND P0, PT, R17, RZ, PT ;  /* 0x000000ff1100720c */ /* 0x000fda0003f05270 */
[----:B------:R2:W3:Y:S01]  /*13f0*/  @!P0 MUFU.RCP R17, R0 ;  /* 0x0000000000118308 */ /* 0x0004e20000001000 */
[----:B------:R-:W-:Y:S05]  /*1400*/  @!P0 BRA `(.L_x_13) ;  /* 0x0000000000a48947 */ /* 0x000fea0003800000 */
[----:B------:R-:W-:-:S04]  /*1410*/  FFMA R19, R0, 1.84467440737095516160e+19, RZ ;  /* 0x5f80000000137823 */ /* 0x000fc800000000ff */
[----:B--2---:R-:W3:Y:S02]  /*1420*/  MUFU.RCP R0, R19 ;  /* 0x0000001300007308 */ /* 0x004ee40000001000 */
[----:B---3--:R-:W-:-:S04]  /*1430*/  FFMA R17, R19, R0, -1 ;  /* 0xbf80000013117423 */ /* 0x008fc80000000000 */
[----:B------:R-:W-:-:S04]  /*1440*/  FADD.FTZ R17, -R17, -RZ ;  /* 0x800000ff11117221 */ /* 0x000fc80000010100 */
[----:B------:R-:W-:-:S04]  /*1450*/  FFMA R0, R0, R17, R0 ;  /* 0x0000001100007223 */ /* 0x000fc80000000000 */
[----:B------:R-:W-:Y:S01]  /*1460*/  FFMA R17, R0, 1.84467440737095516160e+19, RZ ;  /* 0x5f80000000117823 */ /* 0x000fe200000000ff */
[----:B------:R-:W-:Y:S06]  /*1470*/  BRA `(.L_x_13) ;  /* 0x0000000000887947 */ /* 0x000fec0003800000 */
.L_x_12:
[----:B------:R-:W-:-:S05]  /*1480*/  VIADD R19, R17, 0xffffff03 ;  /* 0xffffff0311137836 */ /* 0x000fca0000000000 */
[----:B------:R-:W-:-:S13]  /*1490*/  ISETP.GT.U32.AND P0, PT, R19, 0x1, PT ;  /* 0x000000011300780c */ /* 0x000fda0003f04070 */
[----:B------:R-:W-:Y:S05]  /*14a0*/  @P0 BRA `(.L_x_14) ;  /* 0x0000000000780947 */ /* 0x000fea0003800000 */
[----:B------:R-:W-:Y:S01]  /*14b0*/  LOP3.LUT R21, R0, 0x7fffff, RZ, 0xc0, !PT ;  /* 0x007fffff00157812 */ /* 0x000fe200078ec0ff */
[----:B------:R-:W-:Y:S02]  /*14c0*/  HFMA2 R26, -RZ, RZ, 0, 1.78813934326171875e-07 ;  /* 0x00000003ff1a7431 */ /* 0x000fe400000001ff */
[----:B------:R-:W-:Y:S01]  /*14d0*/  VIADD R17, R17, 0xffffff04 ;  /* 0xffffff0411117836 */ /* 0x000fe20000000000 */
[----:B------:R-:W-:-:S04]  /*14e0*/  LOP3.LUT R21, R21, 0x3f800000, RZ, 0xfc, !PT ;  /* 0x3f80000015157812 */ /* 0x000fc800078efcff */
[----:B------:R-:W0:Y:S01]  /*14f0*/  MUFU.RCP R22, R21 ;  /* 0x0000001500167308 */ /* 0x000e220000001000 */
[----:B------:R-:W-:Y:S01]  /*1500*/  SHF.L.U32 R25, R26, R19, RZ ;  /* 0x000000131a197219 */ /* 0x000fe200000006ff */
[----:B0-----:R-:W-:-:S04]  /*1510*/  FFMA R23, R21, R22, -1 ;  /* 0xbf80000015177423 */ /* 0x001fc80000000016 */
[----:B------:R-:W-:-:S04]  /*1520*/  FADD.FTZ R23, -R23, -RZ ;  /* 0x800000ff17177221 */ /* 0x000fc80000010100 */
[CCC-:B------:R-:W-:Y:S01]  /*1530*/  FFMA.RM R24, R22.reuse, R23.reuse, R22.reuse ;  /* 0x0000001716187223 */ /* 0x1c0fe20000004016 */
[----:B------:R-:W-:-:S04]  /*1540*/  FFMA.RP R23, R22, R23, R22 ;  /* 0x0000001716177223 */ /* 0x000fc80000008016 */
[C---:B------:R-:W-:Y:S02]  /*1550*/  LOP3.LUT R22, R24.reuse, 0x7fffff, RZ, 0xc0, !PT ;  /* 0x007fffff18167812 */ /* 0x040fe400078ec0ff */
[----:B------:R-:W-:Y:S02]  /*1560*/  FSETP.NEU.FTZ.AND P0, PT, R24, R23, PT ;  /* 0x000000171800720b */ /* 0x000fe40003f1d000 */
[----:B------:R-:W-:Y:S02]  /*1570*/  LOP3.LUT R22, R22, 0x800000, RZ, 0xfc, !PT ;  /* 0x0080000016167812 */ /* 0x000fe400078efcff */
[----:B------:R-:W-:Y:S02]  /*1580*/  SEL R23, RZ, 0xffffffff, !P0 ;  /* 0xffffffffff177807 */ /* 0x000fe40004000000 */
[----:B------:R-:W-:Y:S02]  /*1590*/  LOP3.LUT R24, R25, R22, RZ, 0xc0, !PT ;  /* 0x0000001619187212 */ /* 0x000fe400078ec0ff */
[----:B------:R-:W-:Y:S01]  /*15a0*/  SHF.R.U32.HI R17, RZ, R17, R22 ;  /* 0x00000011ff117219 */ /* 0x000fe20000011616 */
[----:B------:R-:W-:Y:S01]  /*15b0*/  IMAD.MOV R23, RZ, RZ, -R23 ;  /* 0x000000ffff177224 */ /* 0x000fe200078e0a17 */
[----:B------:R-:W-:-:S04]  /*15c0*/  SHF.R.U32.HI R24, RZ, R19, R24 ;  /* 0x00000013ff187219 */ /* 0x000fc80000011618 */
[----:B------:R-:W-:Y:S02]  /*15d0*/  LOP3.LUT P1, RZ, R23, R19, R22, 0xf8, !PT ;  /* 0x0000001317ff7212 */ /* 0x000fe4000782f816 */
[C---:B------:R-:W-:Y:S02]  /*15e0*/  LOP3.LUT P0, RZ, R24.reuse, 0x1, RZ, 0xc0, !PT ;  /* 0x0000000118ff7812 */ /* 0x040fe4000780c0ff */
[----:B------:R-:W-:-:S04]  /*15f0*/  LOP3.LUT P2, RZ, R24, 0x2, RZ, 0xc0, !PT ;  /* 0x0000000218ff7812 */ /* 0x000fc8000784c0ff */
[----:B------:R-:W-:Y:S02]  /*1600*/  PLOP3.LUT P0, PT, P0, P1, P2, 0xe0, 0x0 ;  /* 0x000000000000781c */ /* 0x000fe40000703c20 */
[----:B------:R-:W-:Y:S02]  /*1610*/  LOP3.LUT P1, RZ, R0, 0x7fffff, RZ, 0xc0, !PT ;  /* 0x007fffff00ff7812 */ /* 0x000fe4000782c0ff */
[----:B------:R-:W-:-:S04]  /*1620*/  SEL R19, RZ, 0x1, !P0 ;  /* 0x00000001ff137807 */ /* 0x000fc80004000000 */
[----:B------:R-:W-:-:S04]  /*1630*/  IADD3 R19, PT, PT, -R19, RZ, RZ ;  /* 0x000000ff13137210 */ /* 0x000fc80007ffe1ff */
[----:B------:R-:W-:-:S13]  /*1640*/  ISETP.GE.AND P0, PT, R19, RZ, PT ;  /* 0x000000ff1300720c */ /* 0x000fda0003f06270 */
[----:B------:R-:W-:-:S05]  /*1650*/  @!P0 IADD3 R17, PT, PT, R17, 0x1, RZ ;  /* 0x0000000111118810 */ /* 0x000fca0007ffe0ff */
[----:B------:R-:W-:-:S05]  /*1660*/  @!P1 IMAD.SHL.U32 R17, R17, 0x2, RZ ;  /* 0x0000000211119824 */ /* 0x000fca00078e00ff */
[----:B------:R-:W-:Y:S01]  /*1670*/  LOP3.LUT R17, R17, 0x80000000, R0, 0xf8, !PT ;  /* 0x8000000011117812 */ /* 0x000fe200078ef800 */
[----:B------:R-:W-:Y:S06]  /*1680*/  BRA `(.L_x_13) ;  /* 0x0000000000047947 */ /* 0x000fec0003800000 */
.L_x_14:
[----:B------:R0:W1:Y:S02]  /*1690*/  MUFU.RCP R17, R0 ;  /* 0x0000000000117308 */ /* 0x0000640000001000 */
.L_x_13:
[----:B------:R-:W-:-:S04]  /*16a0*/  MOV R21, 0x0 ;  /* 0x0000000000157802 */ /* 0x000fc80000000f00 */
[----:B0123--:R-:W-:Y:S05]  /*16b0*/  RET.REL.NODEC R20 `(_Z18generateGammaJohnkP17curandStateXORWOWPfif) ;  /* 0xffffffe814507950 */ /* 0x00ffea0003c3ffff */
        .weak           $__internal_1_$__cuda_sm3x_div_rn_noftz_f32_slowpath
        .type           $__internal_1_$__cuda_sm3x_div_rn_noftz_f32_slowpath,@function
        .size           $__internal_1_$__cuda_sm3x_div_rn_noftz_f32_slowpath,(.L_x_37 - $__internal_1_$__cuda_sm3x_div_rn_noftz_f32_slowpath)
$__internal_1_$__cuda_sm3x_div_rn_noftz_f32_slowpath:
[----:B------:R-:W-:Y:S01]  /*16c0*/  SHF.R.U32.HI R18, RZ, 0x17, R20 ;  /* 0x00000017ff127819 */ /* 0x000fe20000011614 */
[----:B------:R-:W-:Y:S01]  /*16d0*/  BSSY.RECONVERGENT B1, `(.L_x_15) ;  /* 0x0000064000017945 */ /* 0x000fe20003800200 */
[--C-:B------:R-:W-:Y:S01]  /*16e0*/  SHF.R.U32.HI R21, RZ, 0x17, R3.reuse ;  /* 0x00000017ff157819 */ /* 0x100fe20000011603 */
[----:B------:R-:W-:Y:S01]  /*16f0*/  IMAD.MOV.U32 R24, RZ, RZ, R3 ;  /* 0x000000ffff187224 */ /* 0x000fe200078e0003 */
[----:B------:R-:W-:Y:S02]  /*1700*/  LOP3.LUT R18, R18, 0xff, RZ, 0xc0, !PT ;  /* 0x000000ff12127812 */ /* 0x000fe400078ec0ff */
[----:B------:R-:W-:-:S03]  /*1710*/  LOP3.LUT R21, R21, 0xff, RZ, 0xc0, !PT ;  /* 0x000000ff15157812 */ /* 0x000fc600078ec0ff */
[----:B------:R-:W-:Y:S01]  /*1720*/  VIADD R25, R18, 0xffffffff ;  /* 0xffffffff12197836 */ /* 0x000fe20000000000 */
[----:B------:R-:W-:-:S04]  /*1730*/  IADD3 R23, PT, PT, R21, -0x1, RZ ;  /* 0xffffffff15177810 */ /* 0x000fc80007ffe0ff */
[----:B------:R-:W-:-:S04]  /*1740*/  ISETP.GT.U32.AND P0, PT, R25, 0xfd, PT ;  /* 0x000000fd1900780c */ /* 0x000fc80003f04070 */
[----:B------:R-:W-:-:S13]  /*1750*/  ISETP.GT.U32.OR P0, PT, R23, 0xfd, P0 ;  /* 0x000000fd1700780c */ /* 0x000fda0000704470 */
[----:B------:R-:W-:Y:S01]  /*1760*/  @!P0 MOV R19, RZ ;  /* 0x000000ff00138202 */ /* 0x000fe20000000f00 */
[----:B------:R-:W-:Y:S06]  /*1770*/  @!P0 BRA `(.L_x_16) ;  /* 0x0000000000608947 */ /* 0x000fec0003800000 */
[----:B------:R-:W-:Y:S01]  /*1780*/  FSETP.GTU.FTZ.AND P0, PT, |R3|, +INF , PT ;  /* 0x7f8000000300780b */ /* 0x000fe20003f1c200 */
[----:B------:R-:W-:Y:S01]  /*1790*/  IMAD.MOV.U32 R0, RZ, RZ, R20 ;  /* 0x000000ffff007224 */ /* 0x000fe200078e0014 */
[----:B------:R-:W-:-:S04]  /*17a0*/  FSETP.GTU.FTZ.AND P1, PT, |R20|, +INF , PT ;  /* 0x7f8000001400780b */ /* 0x000fc80003f3c200 */
[----:B------:R-:W-:-:S13]  /*17b0*/  PLOP3.LUT P0, PT, P0, P1, PT, 0xf8, 0x8f ;  /* 0x00000000008f781c */ /* 0x000fda0000703f70 */
[----:B------:R-:W-:Y:S05]  /*17c0*/  @P0 BRA `(.L_x_17) ;  /* 0x00000004004c0947 */ /* 0x000fea0003800000 */
[----:B------:R-:W-:-:S13]  /*17d0*/  LOP3.LUT P0, RZ, R20, 0x7fffffff, R24, 0xc8, !PT ;  /* 0x7fffffff14ff7812 */ /* 0x000fda000780c818 */
[----:B------:R-:W-:Y:S05]  /*17e0*/  @!P0 BRA `(.L_x_18) ;  /* 0x00000004003c8947 */ /* 0x000fea0003800000 */
[C---:B------:R-:W-:Y:S02]  /*17f0*/  FSETP.NEU.FTZ.AND P1, PT, |R3|.reuse, +INF , PT ;  /* 0x7f8000000300780b */ /* 0x040fe40003f3d200 */
[----:B------:R-:W-:Y:S02]  /*1800*/  FSETP.NEU.FTZ.AND P2, PT, |R0|, +INF , PT ;  /* 0x7f8000000000780b */ /* 0x000fe40003f5d200 */
[----:B------:R-:W-:-:S11]  /*1810*/  FSETP.NEU.FTZ.AND P0, PT, |R3|, +INF , PT ;  /* 0x7f8000000300780b */ /* 0x000fd60003f1d200 */
[----:B------:R-:W-:Y:S05]  /*1820*/  @!P2 BRA !P1, `(.L_x_18) ;  /* 0x00000004002ca947 */ /* 0x000fea0004800000 */
[----:B------:R-:W-:-:S04]  /*1830*/  LOP3.LUT P1, RZ, R24, 0x7fffffff, RZ, 0xc0, !PT ;  /* 0x7fffffff18ff7812 */ /* 0x000fc8000782c0ff */
[----:B------:R-:W-:-:S13]  /*1840*/  PLOP3.LUT P1, PT, P2, P1, PT, 0x2f, 0xf2 ;  /* 0x0000000000f2781c */ /* 0x000fda0001722577 */
[----:B------:R-:W-:Y:S05]  /*1850*/  @P1 BRA `(.L_x_19) ;  /* 0x0000000400181947 */ /* 0x000fea0003800000 */
[----:B------:R-:W-:-:S04]  /*1860*/  LOP3.LUT P1, RZ, R20, 0x7fffffff, RZ, 0xc0, !PT ;  /* 0x7fffffff14ff7812 */ /* 0x000fc8000782c0ff */
[----:B------:R-:W-:-:S13]  /*1870*/  PLOP3.LUT P0, PT, P0, P1, PT, 0x2f, 0xf2 ;  /* 0x0000000000f2781c */ /* 0x000fda0000702577 */
[----:B------:R-:W-:Y:S05]  /*1880*/  @P0 BRA `(.L_x_20) ;  /* 0x0000000400000947 */ /* 0x000fea0003800000 */
[----:B------:R-:W-:Y:S02]  /*1890*/  ISETP.GE.AND P0, PT, R23, RZ, PT ;  /* 0x000000ff1700720c */ /* 0x000fe40003f06270 */
[----:B------:R-:W-:-:S11]  /*18a0*/  ISETP.GE.AND P1, PT, R25, RZ, PT ;  /* 0x000000ff1900720c */ /* 0x000fd60003f26270 */
[----:B------:R-:W-:Y:S01]  /*18b0*/  @P0 MOV R19, RZ ;  /* 0x000000ff00130202 */ /* 0x000fe20000000f00 */
[----:B------:R-:W-:Y:S02]  /*18c0*/  @!P0 IMAD.MOV.U32 R19, RZ, RZ, -0x40 ;  /* 0xffffffc0ff138424 */ /* 0x000fe400078e00ff */
[----:B------:R-:W-:Y:S01]  /*18d0*/  @!P0 FFMA R24, R3, 1.84467440737095516160e+19, RZ ;  /* 0x5f80000003188823 */ /* 0x000fe200000000ff */
[----:B------:R-:W-:Y:S02]  /*18e0*/  @!P1 FFMA R20, R0, 1.84467440737095516160e+19, RZ ;  /* 0x5f80000000149823 */ /* 0x000fe400000000ff */
[----:B------:R-:W-:-:S07]  /*18f0*/  @!P1 IADD3 R19, PT, PT, R19, 0x40, RZ ;  /* 0x0000004013139810 */ /* 0x000fce0007ffe0ff */
.L_x_16:
[----:B------:R-:W-:Y:S01]  /*1900*/  LEA R3, R18, 0xc0800000, 0x17 ;  /* 0xc080000012037811 */ /* 0x000fe200078eb8ff */
[----:B------:R-:W-:Y:S04]  /*1910*/  BSSY.RECONVERGENT B2, `(.L_x_21) ;  /* 0x0000036000027945 */ /* 0x000fe80003800200 */
[----:B------:R-:W-:Y:S01]  /*1920*/  IMAD.IADD R25, R20, 0x1, -R3 ;  /* 0x0000000114197824 */ /* 0x000fe200078e0a03 */
[----:B------:R-:W-:-:S03]  /*1930*/  IADD3 R3, PT, PT, R21, -0x7f, RZ ;  /* 0xffffff8115037810 */ /* 0x000fc60007ffe0ff */
[----:B------:R-:W0:Y:S01]  /*1940*/  MUFU.RCP R20, R25 ;  /* 0x0000001900147308 */ /* 0x000e220000001000 */
[----:B------:R-:W-:Y:S01]  /*1950*/  FADD.FTZ R23, -R25, -RZ ;  /* 0x800000ff19177221 */ /* 0x000fe20000010100 */
[C---:B------:R-:W-:Y:S01]  /*1960*/  IMAD R0, R3.reuse, -0x800000, R24 ;  /* 0xff80000003007824 */ /* 0x040fe200078e0218 */
[----:B------:R-:W-:-:S05]  /*1970*/  IADD3 R18, PT, PT, R3, 0x7f, -R18 ;  /* 0x0000007f03127810 */ /* 0x000fca0007ffe812 */
[----:B------:R-:W-:Y:S02]  /*1980*/  IMAD.IADD R18, R18, 0x1, R19 ;  /* 0x0000000112127824 */ /* 0x000fe400078e0213 */
[----:B0-----:R-:W-:-:S04]  /*1990*/  FFMA R21, R20, R23, 1 ;  /* 0x3f80000014157423 */ /* 0x001fc80000000017 */
[----:B------:R-:W-:-:S04]  /*19a0*/  FFMA R21, R20, R21, R20 ;  /* 0x0000001514157223 */ /* 0x000fc80000000014 */
[----:B------:R-:W-:-:S04]  /*19b0*/  FFMA R20, R0, R21, RZ ;  /* 0x0000001500147223 */ /* 0x000fc800000000ff */
[----:B------:R-:W-:-:S04]  /*19c0*/  FFMA R24, R23, R20, R0 ;  /* 0x0000001417187223 */ /* 0x000fc80000000000 */
[----:B------:R-:W-:-:S04]  /*19d0*/  FFMA R20, R21, R24, R20 ;  /* 0x0000001815147223 */ /* 0x000fc80000000014 */
[----:B------:R-:W-:-:S04]  /*19e0*/  FFMA R23, R23, R20, R0 ;  /* 0x0000001417177223 */ /* 0x000fc80000000000 */
[----:B------:R-:W-:-:S05]  /*19f0*/  FFMA R0, R21, R23, R20 ;  /* 0x0000001715007223 */ /* 0x000fca0000000014 */
[----:B------:R-:W-:-:S04]  /*1a00*/  SHF.R.U32.HI R3, RZ, 0x17, R0 ;  /* 0x00000017ff037819 */ /* 0x000fc80000011600 */
[----:B------:R-:W-:-:S04]  /*1a10*/  LOP3.LUT R3, R3, 0xff, RZ, 0xc0, !PT ;  /* 0x000000ff03037812 */ /* 0x000fc800078ec0ff */
[----:B------:R-:W-:-:S05]  /*1a20*/  IADD3 R24, PT, PT, R3, R18, RZ ;  /* 0x0000001203187210 */ /* 0x000fca0007ffe0ff */
[----:B------:R-:W-:-:S05]  /*1a30*/  VIADD R3, R24, 0xffffffff ;  /* 0xffffffff18037836 */ /* 0x000fca0000000000 */
[----:B------:R-:W-:-:S13]  /*1a40*/  ISETP.GE.U32.AND P0, PT, R3, 0xfe, PT ;  /* 0x000000fe0300780c */ /* 0x000fda0003f06070 */
[----:B------:R-:W-:Y:S05]  /*1a50*/  @!P0 BRA `(.L_x_22) ;  /* 0x0000000000808947 */ /* 0x000fea0003800000 */
[----:B------:R-:W-:-:S13]  /*1a60*/  ISETP.GT.AND P0, PT, R24, 0xfe, PT ;  /* 0x000000fe1800780c */ /* 0x000fda0003f04270 */
[----:B------:R-:W-:Y:S05]  /*1a70*/  @P0 BRA `(.L_x_23) ;  /* 0x00000000006c0947 */ /* 0x000fea0003800000 */
[----:B------:R-:W-:-:S13]  /*1a80*/  ISETP.GE.AND P0, PT, R24, 0x1, PT ;  /* 0x000000011800780c */ /* 0x000fda0003f06270 */
[----:B------:R-:W-:Y:S05]  /*1a90*/  @P0 BRA `(.L_x_24) ;  /* 0x0000000000740947 */ /* 0x000fea0003800000 */
[----:B------:R-:W-:Y:S02]  /*1aa0*/  ISETP.GE.AND P0, PT, R24, -0x18, PT ;  /* 0xffffffe81800780c */ /* 0x000fe40003f06270 */
[----:B------:R-:W-:-:S11]  /*1ab0*/  LOP3.LUT R0, R0, 0x80000000, RZ, 0xc0, !PT ;  /* 0x8000000000007812 */ /* 0x000fd600078ec0ff */
[----:B------:R-:W-:Y:S05]  /*1ac0*/  @!P0 BRA `(.L_x_24) ;  /* 0x0000000000688947 */ /* 0x000fea0003800000 */
[-CC-:B------:R-:W-:Y:S01]  /*1ad0*/  FFMA.RZ R3, R21, R23.reuse, R20.reuse ;  /* 0x0000001715037223 */ /* 0x180fe2000000c014 */
[C---:B------:R-:W-:Y:S02]  /*1ae0*/  IADD3 R19, PT, PT, R24.reuse, 0x20, RZ ;  /* 0x0000002018137810 */ /* 0x040fe40007ffe0ff */
[----:B------:R-:W-:Y:S02]  /*1af0*/  ISETP.NE.AND P2, PT, R24, RZ, PT ;  /* 0x000000ff1800720c */ /* 0x000fe40003f45270 */
[----:B------:R-:W-:Y:S01]  /*1b00*/  LOP3.LUT R18, R3, 0x7fffff, RZ, 0xc0, !PT ;  /* 0x007fffff03127812 */ /* 0x000fe200078ec0ff */
[CCC-:B------:R-:W-:Y:S01]  /*1b10*/  FFMA.RP R3, R21.reuse, R23.reuse, R20.reuse ;  /* 0x0000001715037223 */ /* 0x1c0fe20000008014 */
[----:B------:R-:W-:Y:S01]  /*1b20*/  FFMA.RM R20, R21, R23, R20 ;  /* 0x0000001715147223 */ /* 0x000fe20000004014 */
[----:B------:R-:W-:Y:S01]  /*1b30*/  IMAD.MOV R21, RZ, RZ, -R24 ;  /* 0x000000ffff157224 */ /* 0x000fe200078e0a18 */
[----:B------:R-:W-:Y:S02]  /*1b40*/  LOP3.LUT R18, R18, 0x800000, RZ, 0xfc, !PT ;  /* 0x0080000012127812 */ /* 0x000fe400078efcff */
[----:B------:R-:W-:-:S02]  /*1b50*/  ISETP.NE.AND P1, PT, R24, RZ, PT ;  /* 0x000000ff1800720c */ /* 0x000fc40003f25270 */
[----:B------:R-:W-:Y:S02]  /*1b60*/  SHF.L.U32 R19, R18, R19, RZ ;  /* 0x0000001312137219 */ /* 0x000fe400000006ff */
[----:B------:R-:W-:Y:S02]  /*1b70*/  FSETP.NEU.FTZ.AND P0, PT, R3, R20, PT ;  /* 0x000000140300720b */ /* 0x000fe40003f1d000 */
[----:B------:R-:W-:Y:S02]  /*1b80*/  SEL R3, R21, RZ, P2 ;  /* 0x000000ff15037207 */ /* 0x000fe40001000000 */
[----:B------:R-:W-:Y:S02]  /*1b90*/  ISETP.NE.AND P1, PT, R19, RZ, P1 ;  /* 0x000000ff1300720c */ /* 0x000fe40000f25270 */
[----:B------:R-:W-:Y:S02]  /*1ba0*/  SHF.R.U32.HI R3, RZ, R3, R18 ;  /* 0x00000003ff037219 */ /* 0x000fe40000011612 */
[----:B------:R-:W-:-:S02]  /*1bb0*/  PLOP3.LUT P0, PT, P0, P1, PT, 0xf8, 0x8f ;  /* 0x00000000008f781c */ /* 0x000fc40000703f70 */
[----:B------:R-:W-:Y:S02]  /*1bc0*/  SHF.R.U32.HI R19, RZ, 0x1, R3 ;  /* 0x00000001ff137819 */ /* 0x000fe40000011603 */
[----:B------:R-:W-:-:S04]  /*1bd0*/  SEL R18, RZ, 0x1, !P0 ;  /* 0x00000001ff127807 */ /* 0x000fc80004000000 */
[----:B------:R-:W-:-:S04]  /*1be0*/  LOP3.LUT R18, R18, 0x1, R19, 0xf8, !PT ;  /* 0x0000000112127812 */ /* 0x000fc800078ef813 */
[----:B------:R-:W-:-:S04]  /*1bf0*/  LOP3.LUT R18, R18, R3, RZ, 0xc0, !PT ;  /* 0x0000000312127212 */ /* 0x000fc800078ec0ff */
[----:B------:R-:W-:-:S04]  /*1c00*/  IADD3 R19, PT, PT, R19, R18, RZ ;  /* 0x0000001213137210 */ /* 0x000fc80007ffe0ff */
[----:B------:R-:W-:Y:S01]  /*1c10*/  LOP3.LUT R0, R19, R0, RZ, 0xfc, !PT ;  /* 0x0000000013007212 */ /* 0x000fe200078efcff */
[----:B------:R-:W-:Y:S06]  /*1c20*/  BRA `(.L_x_24) ;  /* 0x0000000000107947 */ /* 0x000fec0003800000 */
.L_x_23:
[----:B------:R-:W-:-:S04]  /*1c30*/  LOP3.LUT R0, R0, 0x80000000, RZ, 0xc0, !PT ;  /* 0x8000000000007812 */ /* 0x000fc800078ec0ff */
[----:B------:R-:W-:Y:S01]  /*1c40*/  LOP3.LUT R0, R0, 0x7f800000, RZ, 0xfc, !PT ;  /* 0x7f80000000007812 */ /* 0x000fe200078efcff */
[----:B------:R-:W-:Y:S06]  /*1c50*/  BRA `(.L_x_24) ;  /* 0x0000000000047947 */ /* 0x000fec0003800000 */
.L_x_22:
[----:B------:R-:W-:-:S07]  /*1c60*/  IMAD R0, R18, 0x800000, R0 ;  /* 0x0080000012007824 */ /* 0x000fce00078e0200 */
.L_x_24:
[----:B------:R-:W-:Y:S05]  /*1c70*/  BSYNC.RECONVERGENT B2 ;  /* 0x0000000000027941 */ /* 0x000fea0003800200 */
.L_x_21:
[----:B------:R-:W-:Y:S05]  /*1c80*/  BRA `(.L_x_25) ;  /* 0x0000000000207947 */ /* 0x000fea0003800000 */
.L_x_20:
[----:B------:R-:W-:-:S04]  /*1c90*/  LOP3.LUT R0, R20, 0x80000000, R24, 0x48, !PT ;  /* 0x8000000014007812 */ /* 0x000fc800078e4818 */
[----:B------:R-:W-:Y:S01]  /*1ca0*/  LOP3.LUT R0, R0, 0x7f800000, RZ, 0xfc, !PT ;  /* 0x7f80000000007812 */ /* 0x000fe200078efcff */
[----:B------:R-:W-:Y:S06]  /*1cb0*/  BRA `(.L_x_25) ;  /* 0x0000000000147947 */ /* 0x000fec0003800000 */
.L_x_19:
[----:B------:R-:W-:Y:S01]  /*1cc0*/  LOP3.LUT R0, R20, 0x80000000, R24, 0x48, !PT ;  /* 0x8000000014007812 */ /* 0x000fe200078e4818 */
[----:B------:R-:W-:Y:S06]  /*1cd0*/  BRA `(.L_x_25) ;  /* 0x00000000000c7947 */ /* 0x000fec0003800000 */
.L_x_18:
[----:B------:R-:W0:Y:S01]  /*1ce0*/  MUFU.RSQ R0, -QNAN ;  /* 0xffc0000000007908 */ /* 0x000e220000001400 */
[----:B------:R-:W-:Y:S05]  /*1cf0*/  BRA `(.L_x_25) ;  /* 0x0000000000047947 */ /* 0x000fea0003800000 */
.L_x_17:
[----:B------:R-:W-:-:S07]  /*1d00*/  FADD.FTZ R0, R3, R0 ;  /* 0x0000000003007221 */ /* 0x000fce0000010000 */
.L_x_25:
[----:B------:R-:W-:Y:S05]  /*1d10*/  BSYNC.RECONVERGENT B1 ;  /* 0x0000000000017941 */ /* 0x000fea0003800200 */
.L_x_15:
[----:B------:R-:W-:-:S04]  /*1d20*/  HFMA2 R23, -RZ, RZ, 0, 0 ;  /* 0x00000000ff177431 */ /* 0x000fc800000001ff */
[----:B0-----:R-:W-:Y:S05]  /*1d30*/  RET.REL.NODEC R22 `(_Z18generateGammaJohnkP17curandStateXORWOWPfif) ;  /* 0xffffffe016b07950 */ /* 0x001fea0003c3ffff */
.L_x_26:
[----:B------:R-:W-:-:S00]  /*1d40*/  BRA `(.L_x_26) ;  /* 0xfffffffc00fc7947 */ /* 0x000fc0000383ffff */
[----:B------:R-:W-:-:S00]  /*1d50*/  NOP ;  /* 0x0000000000007918 */ /* 0x000fc00000000000 */
        /* <DEDUP_REMOVED lines=10> */
.L_x_37:


//--------------------- .text._Z11setupStatesP17curandStateXORWOWm --------------------------
	.section	.text._Z11setupStatesP17curandStateXORWOWm,"ax",@progbits
	.align	128
        .global         _Z11setupStatesP17curandStateXORWOWm
        .type           _Z11setupStatesP17curandStateXORWOWm,@function
        .size           _Z11setupStatesP17curandStateXORWOWm,(.L_x_39 - _Z11setupStatesP17curandStateXORWOWm)
        .other          _Z11setupStatesP17curandStateXORWOWm,@"STO_CUDA_ENTRY STV_DEFAULT"
_Z11setupStatesP17curandStateXORWOWm:
.text._Z11setupStatesP17curandStateXORWOWm:
[----:B------:R-:W-:Y:S01]  /*0000*/  LDC R1, c[0x0][0x37c] ;  /* 0x0000df00ff017b82 */ /* 0x000fe20000000800 */
[----:B------:R-:W0:Y:S07]  /*0010*/  S2R R4, SR_TID.X ;  /* 0x0000000000047919 */ /* 0x000e2e0000002100 */
[----:B------:R-:W1:Y:S01]  /*0020*/  LDC.64 R2, c[0x0][0x388] ;  /* 0x0000e200ff027b82 */ /* 0x000e620000000a00 */
[----:B------:R-:W2:Y:S01]  /*0030*/  LDCU.64 UR4, c[0x0][0x358] ;  /* 0x00006b00ff0477ac */ /* 0x000ea20008000a00 */
[----:B------:R-:W-:Y:S06]  /*0040*/  BSSY.RECONVERGENT B0, `(.L_x_27) ;  /* 0x00000e5000007945 */ /* 0x000fec0003800200 */
[----:B------:R-:W0:Y:S08]  /*0050*/  S2UR UR6, SR_CTAID.X ;  /* 0x00000000000679c3 */ /* 0x000e300000002500 */
[----:B------:R-:W0:Y:S08]  /*0060*/  LDC R13, c[0x0][0x360] ;  /* 0x0000d800ff0d7b82 */ /* 0x000e300000000800 */
[----:B------:R-:W3:Y:S01]  /*0070*/  LDC.64 R6, c[0x0][0x380] ;  /* 0x0000e000ff067b82 */ /* 0x000ee20000000a00 */
[----:B-1----:R-:W-:-:S02]  /*0080*/  LOP3.LUT R0, R2, 0xaad26b49, RZ, 0x3c, !PT ;  /* 0xaad26b4902007812 */ /* 0x002fc400078e3cff */
[----:B------:R-:W-:-:S03]  /*0090*/  LOP3.LUT R2, R3, 0xf7dcefdd, RZ, 0x3c, !PT ;  /* 0xf7dcefdd03027812 */ /* 0x000fc600078e3cff */
[----:B------:R-:W-:Y:S02]  /*00a0*/  IMAD R0, R0, 0x4182bed5, RZ ;  /* 0x4182bed500007824 */ /* 0x000fe400078e02ff */
[----:B------:R-:W-:Y:S02]  /*00b0*/  IMAD R3, R2, -0x658354e5, RZ ;  /* 0x9a7cab1b02037824 */ /* 0x000fe400078e02ff */
[C---:B------:R-:W-:Y:S01]  /*00c0*/  VIADD R5, R0.reuse, 0x75bcd15 ;  /* 0x075bcd1500057836 */ /* 0x040fe20000000000 */
[C---:B------:R-:W-:Y:S01]  /*00d0*/  LOP3.LUT R8, R0.reuse, 0x159a55e5, RZ, 0x3c, !PT ;  /* 0x159a55e500087812 */ /* 0x040fe200078e3cff */
[C---:B------:R-:W-:Y:S01]  /*00e0*/  VIADD R11, R0.reuse, 0x583f19 ;  /* 0x00583f19000b7836 */ /* 0x040fe20000000000 */
[C---:B------:R-:W-:Y:S01]  /*00f0*/  LOP3.LUT R10, R3.reuse, 0x5491333, RZ, 0x3c, !PT ;  /* 0x05491333030a7812 */ /* 0x040fe200078e3cff */
[----:B------:R-:W-:Y:S02]  /*0100*/  VIADD R9, R3, 0x1f123bb5 ;  /* 0x1f123bb503097836 */ /* 0x000fe40000000000 */
[----:B0-----:R-:W-:Y:S01]  /*0110*/  IMAD R13, R13, UR6, R4 ;  /* 0x000000060d0d7c24 */ /* 0x001fe2000f8e0204 */
[----:B------:R-:W-:-:S04]  /*0120*/  IADD3 R4, PT, PT, R0, 0x64f0c9, R3 ;  /* 0x0064f0c900047810 */ /* 0x000fc80007ffe003 */
[C---:B------:R-:W-:Y:S01]  /*0130*/  ISETP.NE.AND P0, PT, R13.reuse, RZ, PT ;  /* 0x000000ff0d00720c */ /* 0x040fe20003f05270 */
[----:B---3--:R-:W-:-:S05]  /*0140*/  IMAD.WIDE R6, R13, 0x30, R6 ;  /* 0x000000300d067825 */ /* 0x008fca00078e0206 */
[----:B--2---:R0:W-:Y:S04]  /*0150*/  STG.E.64 desc[UR4][R6.64], R4 ;  /* 0x0000000406007986 */ /* 0x0041e8000c101b04 */
[----:B------:R0:W-:Y:S04]  /*0160*/  STG.E.64 desc[UR4][R6.64+0x8], R8 ;  /* 0x0000080806007986 */ /* 0x0001e8000c101b04 */
[----:B------:R0:W-:Y:S01]  /*0170*/  STG.E.64 desc[UR4][R6.64+0x10], R10 ;  /* 0x0000100a06007986 */ /* 0x0001e2000c101b04 */
[----:B------:R-:W-:Y:S05]  /*0180*/  @!P0 BRA `(.L_x_28) ;  /* 0x0000000c00408947 */ /* 0x000fea0003800000 */
[----:B------:R-:W-:Y:S01]  /*0190*/  SHF.R.S32.HI R0, RZ, 0x1f, R13 ;  /* 0x0000001fff007819 */ /* 0x000fe2000001140d */
[----:B------:R-:W-:-:S07]  /*01a0*/  IMAD.MOV.U32 R12, RZ, RZ, RZ ;  /* 0x000000ffff0c7224 */ /* 0x000fce00078e00ff */
.L_x_34:
[----:B-1----:R-:W-:Y:S01]  /*01b0*/  LOP3.LUT R2, R13, 0x3, RZ, 0xc0, !PT ;  /* 0x000000030d027812 */ /* 0x002fe200078ec0ff */
[----:B------:R-:W-:Y:S03]  /*01c0*/  BSSY.RECONVERGENT B1, `(.L_x_29) ;  /* 0x00000c6000017945 */ /* 0x000fe60003800200 */
[----:B------:R-:W-:-:S04]  /*01d0*/  ISETP.NE.U32.AND P0, PT, R2, RZ, PT ;  /* 0x000000ff0200720c */ /* 0x000fc80003f05070 */
[----:B------:R-:W-:-:S13]  /*01e0*/  ISETP.NE.AND.EX P0, PT, RZ, RZ, PT, P0 ;  /* 0x000000ffff00720c */ /* 0x000fda0003f05300 */
[----:B------:R-:W-:Y:S05]  /*01f0*/  @!P0 BRA `(.L_x_30) ;  /* 0x0000000c00088947 */ /* 0x000fea0003800000 */
[----:B0-----:R-:W0:Y:S01]  /*0200*/  LDC.64 R8, c[0x4][RZ] ;  /* 0x01000000ff087b82 */ /* 0x001e220000000a00 */
[----:B------:R-:W-:Y:S02]  /*0210*/  IMAD.MOV.U32 R14, RZ, RZ, RZ ;  /* 0x000000ffff0e7224 */ /* 0x000fe400078e00ff */
[----:B0-----:R-:W-:-:S07]  /*0220*/  IMAD.WIDE.U32 R8, R12, 0xc80, R8 ;  /* 0x00000c800c087825 */ /* 0x001fce00078e0008 */
.L_x_33:
[----:B-1----:R-:W-:Y:S01]  /*0230*/  IMAD.MOV.U32 R15, RZ, RZ, RZ ;  /* 0x000000ffff0f7224 */ /* 0x002fe200078e00ff */
[----:B------:R-:W-:Y:S01]  /*0240*/  CS2R R2, SRZ ;  /* 0x0000000000027805 */ /* 0x000fe2000001ff00 */
[----:B------:R-:W-:Y:S01]  /*0250*/  IMAD.MOV.U32 R17, RZ, RZ, RZ ;  /* 0x000000ffff117224 */ /* 0x000fe200078e00ff */
[----:B------:R-:W-:-:S07]  /*0260*/  CS2R R4, SRZ ;  /* 0x0000000000047805 */ /* 0x000fce000001ff00 */
.L_x_32:
[----:B------:R-:W-:-:S05]  /*0270*/  IMAD.WIDE.U32 R10, R17, 0x4, R6 ;  /* 0x00000004110a7825 */ /* 0x000fca00078e0006 */
[----:B------:R0:W5:Y:S01]  /*0280*/  LDG.E R16, desc[UR4][R10.64+0x4] ;  /* 0x000004040a107981 */ /* 0x000162000c1e1900 */
[----:B------:R-:W-:-:S07]  /*0290*/  IMAD.MOV.U32 R19, RZ, RZ, RZ ;  /* 0x000000ffff137224 */ /* 0x000fce00078e00ff */
.L_x_31:
[----:B-----5:R-:W-:Y:S01]  /*02a0*/  SHF.R.U32.HI R24, RZ, R19, R16 ;  /* 0x00000013ff187219 */ /* 0x020fe20000011610 */
[----:B0-----:R-:W-:-:S03]  /*02b0*/  IMAD.SHL.U32 R10, R17, 0x20, RZ ;  /* 0x00000020110a7824 */ /* 0x001fc600078e00ff */
[----:B------:R-:W-:Y:S01]  /*02c0*/  LOP3.LUT R11, R24, 0x1, RZ, 0xc0, !PT ;  /* 0x00000001180b7812 */ /* 0x000fe200078ec0ff */
[----:B------:R-:W-:-:S03]  /*02d0*/  IMAD.IADD R10, R10, 0x1, R19 ;  /* 0x000000010a0a7824 */ /* 0x000fc600078e0213 */
[----:B------:R-:W-:Y:S01]  /*02e0*/  ISETP.NE.U32.AND P0, PT, R11, 0x1, PT ;  /* 0x000000010b00780c */ /* 0x000fe20003f05070 */
[----:B------:R-:W-:-:S03]  /*02f0*/  IMAD R11, R10, 0x5, RZ ;  /* 0x000000050a0b7824 */ /* 0x000fc600078e02ff */
[----:B------:R-:W-:Y:S01]  /*0300*/  R2P PR, R24, 0x7e ;  /* 0x0000007e18007804 */ /* 0x000fe20000000000 */
[----:B------:R-:W-:-:S08]  /*0310*/  IMAD.WIDE.U32 R10, R11, 0x4, R8 ;  /* 0x000000040b0a7825 */ /* 0x000fd000078e0008 */
[----:B------:R-:W2:Y:S04]  /*0320*/  @!P0 LDG.E R18, desc[UR4][R10.64] ;  /* 0x000000040a128981 */ /* 0x000ea8000c1e1900 */
[----:B------:R-:W3:Y:S04]  /*0330*/  @!P0 LDG.E R20, desc[UR4][R10.64+0x10] ;  /* 0x000010040a148981 */ /* 0x000ee8000c1e1900 */
[----:B------:R-:W4:Y:S04]  /*0340*/  @P1 LDG.E R22, desc[UR4][R10.64+0x14] ;  /* 0x000014040a161981 */ /* 0x000f28000c1e1900 */
[----:B------:R-:W4:Y:S04]  /*0350*/  @P2 LDG.E R26, desc[UR4][R10.64+0x28] ;  /* 0x000028040a1a2981 */ /* 0x000f28000c1e1900 */
[----:B------:R-:W4:Y:S04]  /*0360*/  @!P0 LDG.E R21, desc[UR4][R10.64+0x4] ;  /* 0x000004040a158981 */ /* 0x000f28000c1e1900 */
[----:B------:R-:W4:Y:S04]  /*0370*/  @!P0 LDG.E R23, desc[UR4][R10.64+0xc] ;  /* 0x00000c040a178981 */ /* 0x000f28000c1e1900 */
[----:B------:R-:W4:Y:S04]  /*0380*/  @P1 LDG.E R25, desc[UR4][R10.64+0x18] ;  /* 0x000018040a191981 */ /* 0x000f28000c1e1900 */
[----:B------:R-:W4:Y:S04]  /*0390*/  @P3 LDG.E R28, desc[UR4][R10.64+0x3c] ;  /* 0x00003c040a1c3981 */ /* 0x000f28000c1e1900 */
[----:B------:R-:W4:Y:S01]  /*03a0*/  @P6 LDG.E R27, desc[UR4][R10.64+0x7c] ;  /* 0x00007c040a1b6981 */ /* 0x000f22000c1e1900 */
[----:B--2---:R-:W-:-:S03]  /*03b0*/  @!P0 LOP3.LUT R15, R15, R18, RZ, 0x3c, !PT ;  /* 0x000000120f0f8212 */ /* 0x004fc600078e3cff */
[----:B------:R-:W2:Y:S01]  /*03c0*/  @!P0 LDG.E R18, desc[UR4][R10.64+0x8] ;  /* 0x000008040a128981 */ /* 0x000ea2000c1e1900 */
[----:B---3--:R-:W-:-:S03]  /*03d0*/  @!P0 LOP3.LUT R3, R3, R20, RZ, 0x3c, !PT ;  /* 0x0000001403038212 */ /* 0x008fc600078e3cff */
[----:B------:R-:W3:Y:S01]  /*03e0*/  @P1 LDG.E R20, desc[UR4][R10.64+0x24] ;  /* 0x000024040a141981 */ /* 0x000ee2000c1e1900 */
[----:B----4-:R-:W-:-:S03]  /*03f0*/  @P1 LOP3.LUT R15, R15, R22, RZ, 0x3c, !PT ;  /* 0x000000160f0f1212 */ /* 0x010fc600078e3cff */
[----:B------:R-:W4:Y:S01]  /*0400*/  @P2 LDG.E R22, desc[UR4][R10.64+0x38] ;  /* 0x000038040a162981 */ /* 0x000f22000c1e1900 */
[----:B------:R-:W-:-:S03]  /*0410*/  @P2 LOP3.LUT R15, R15, R26, RZ, 0x3c, !PT ;  /* 0x0000001a0f0f2212 */ /* 0x000fc600078e3cff */
[----:B------:R-:W4:Y:S01]  /*0420*/  @P4 LDG.E R26, desc[UR4][R10.64+0x50] ;  /* 0x000050040a1a4981 */ /* 0x000f22000c1e1900 */
[----:B------:R-:W-:-:S03]  /*0430*/  @!P0 LOP3.LUT R4, R4, R21, RZ, 0x3c, !PT ;  /* 0x0000001504048212 */ /* 0x000fc600078e3cff */
[----:B------:R-:W4:Y:S01]  /*0440*/  @P1 LDG.E R21, desc[UR4][R10.64+0x20] ;  /* 0x000020040a151981 */ /* 0x000f22000c1e1900 */
[----:B------:R-:W-:-:S03]  /*0450*/  @!P0 LOP3.LUT R2, R2, R23, RZ, 0x3c, !PT ;  /* 0x0000001702028212 */ /* 0x000fc600078e3cff */
[----:B------:R-:W4:Y:S01]  /*0460*/  @P2 LDG.E R23, desc[UR4][R10.64+0x2c] ;  /* 0x00002c040a172981 */ /* 0x000f22000c1e1900 */
[----:B------:R-:W-:-:S03]  /*0470*/  @P1 LOP3.LUT R4, R4, R25, RZ, 0x3c, !PT ;  /* 0x0000001904041212 */ /* 0x000fc600078e3cff */
[----:B------:R-:W4:Y:S01]  /*0480*/  @P2 LDG.E R25, desc[UR4][R10.64+0x34] ;  /* 0x000034040a192981 */ /* 0x000f22000c1e1900 */
[----:B--2---:R-:W-:-:S03]  /*0490*/  @!P0 LOP3.LUT R5, R5, R18, RZ, 0x3c, !PT ;  /* 0x0000001205058212 */ /* 0x004fc600078e3cff */
[----:B------:R-:W2:Y:S01]  /*04a0*/  @P1 LDG.E R18, desc[UR4][R10.64+0x1c] ;  /* 0x00001c040a121981 */ /* 0x000ea2000c1e1900 */
[----:B---3--:R-:W-:-:S03]  /*04b0*/  @P1 LOP3.LUT R3, R3, R20, RZ, 0x3c, !PT ;  /* 0x0000001403031212 */ /* 0x008fc600078e3cff */
[----:B------:R-:W3:Y:S01]  /*04c0*/  @P2 LDG.E R20, desc[UR4][R10.64+0x30] ;  /* 0x000030040a142981 */ /* 0x000ee2000c1e1900 */
[----:B----4-:R-:W-:-:S03]  /*04d0*/  @P2 LOP3.LUT R3, R3, R22, RZ, 0x3c, !PT ;  /* 0x0000001603032212 */ /* 0x010fc600078e3cff */
[----:B------:R-:W4:Y:S01]  /*04e0*/  @P3 LDG.E R22, desc[UR4][R10.64+0x4c] ;  /* 0x00004c040a163981 */ /* 0x000f22000c1e1900 */
[----:B------:R-:W-:-:S04]  /*04f0*/  @P3 LOP3.LUT R15, R15, R28, RZ, 0x3c, !PT ;  /* 0x0000001c0f0f3212 */ /* 0x000fc800078e3cff */
[----:B------:R-:W-:Y:S02]  /*0500*/  @P4 LOP3.LUT R15, R15, R26, RZ, 0x3c, !PT ;  /* 0x0000001a0f0f4212 */ /* 0x000fe400078e3cff */
[----:B------:R-:W-:Y:S01]  /*0510*/  @P1 LOP3.LUT R2, R2, R21, RZ, 0x3c, !PT ;  /* 0x0000001502021212 */ /* 0x000fe200078e3cff */
[----:B------:R-:W4:Y:S04]  /*0520*/  @P5 LDG.E R26, desc[UR4][R10.64+0x64] ;  /* 0x000064040a1a5981 */ /* 0x000f28000c1e1900 */
[----:B------:R-:W4:Y:S01]  /*0530*/  @P3 LDG.E R21, desc[UR4][R10.64+0x40] ;  /* 0x000040040a153981 */ /* 0x000f22000c1e1900 */
[----:B------:R-:W-:Y:S02]  /*0540*/  @P2 LOP3.LUT R4, R4, R23, RZ, 0x3c, !PT ;  /* 0x0000001704042212 */ /* 0x000fe400078e3cff */
[----:B------:R-:W-:Y:S01]  /*0550*/  @P2 LOP3.LUT R2, R2, R25, RZ, 0x3c, !PT ;  /* 0x0000001902022212 */ /* 0x000fe200078e3cff */
[----:B------:R-:W4:Y:S04]  /*0560*/  @P3 LDG.E R23, desc[UR4][R10.64+0x48] ;  /* 0x000048040a173981 */ /* 0x000f28000c1e1900 */
[----:B------:R-:W4:Y:S01]  /*0570*/  @P4 LDG.E R25, desc[UR4][R10.64+0x54] ;  /* 0x000054040a194981 */ /* 0x000f22000c1e1900 */
[----:B--2---:R-:W-:-:S03]  /*0580*/  @P1 LOP3.LUT R5, R5, R18, RZ, 0x3c, !PT ;  /* 0x0000001205051212 */ /* 0x004fc600078e3cff */
[----:B------:R-:W2:Y:S01]  /*0590*/  @P3 LDG.E R18, desc[UR4][R10.64+0x44] ;  /* 0x000044040a123981 */ /* 0x000ea2000c1e1900 */
[----:B---3--:R-:W-:-:S03]  /*05a0*/  @P2 LOP3.LUT R5, R5, R20, RZ, 0x3c, !PT ;  /* 0x0000001405052212 */ /* 0x008fc600078e3cff */
[----:B------:R-:W3:Y:S01]  /*05b0*/  @P4 LDG.E R20, desc[UR4][R10.64+0x58] ;  /* 0x000058040a144981 */ /* 0x000ee2000c1e1900 */
[----:B----4-:R-:W-:-:S03]  /*05c0*/  @P3 LOP3.LUT R3, R3, R22, RZ, 0x3c, !PT ;  /* 0x0000001603033212 */ /* 0x010fc600078e3cff */
[----:B------:R-:W4:Y:S01]  /*05d0*/  @P4 LDG.E R22, desc[UR4][R10.64+0x60] ;  /* 0x000060040a164981 */ /* 0x000f22000c1e1900 */
[----:B------:R-:W-:Y:S02]  /*05e0*/  LOP3.LUT P0, RZ, R24, 0x80, RZ, 0xc0, !PT ;  /* 0x0000008018ff7812 */ /* 0x000fe4000780c0ff */
[----:B------:R-:W-:Y:S02]  /*05f0*/  @P5 LOP3.LUT R15, R15, R26, RZ, 0x3c, !PT ;  /* 0x0000001a0f0f5212 */ /* 0x000fe400078e3cff */
[----:B------:R-:W4:Y:S01]  /*0600*/  @P6 LDG.E R26, desc[UR4][R10.64+0x78] ;  /* 0x000078040a1a6981 */ /* 0x000f22000c1e1900 */
[----:B------:R-:W-:-:S03]  /*0610*/  @P3 LOP3.LUT R4, R4, R21, RZ, 0x3c, !PT ;  /* 0x0000001504043212 */ /* 0x000fc600078e3cff */
[----:B------:R-:W4:Y:S01]  /*0620*/  @P4 LDG.E R21, desc[UR4][R10.64+0x5c] ;  /* 0x00005c040a154981 */ /* 0x000f22000c1e1900 */
[----:B------:R-:W-:-:S03]  /*0630*/  @P3 LOP3.LUT R2, R2, R23, RZ, 0x3c, !PT ;  /* 0x0000001702023212 */ /* 0x000fc600078e3cff */
[----:B------:R-:W4:Y:S01]  /*0640*/  @P5 LDG.E R23, desc[UR4][R10.64+0x68] ;  /* 0x000068040a175981 */ /* 0x000f22000c1e1900 */
[----:B------:R-:W-:-:S03]  /*0650*/  @P4 LOP3.LUT R4, R4, R25, RZ, 0x3c, !PT ;  /* 0x0000001904044212 */ /* 0x000fc600078e3cff */
[----:B------:R-:W4:Y:S01]  /*0660*/  @P5 LDG.E R25, desc[UR4][R10.64+0x70] ;  /* 0x000070040a195981 */ /* 0x000f22000c1e1900 */
[----:B--2---:R-:W-:-:S03]  /*0670*/  @P3 LOP3.LUT R5, R5, R18, RZ, 0x3c, !PT ;  /* 0x0000001205053212 */ /* 0x004fc600078e3cff */
[----:B------:R-:W2:Y:S01]  /*0680*/  @P5 LDG.E R18, desc[UR4][R10.64+0x6c] ;  /* 0x00006c040a125981 */ /* 0x000ea2000c1e1900 */
[----:B---3--:R-:W-:-:S03]  /*0690*/  @P4 LOP3.LUT R5, R5, R20, RZ, 0x3c, !PT ;  /* 0x0000001405054212 */ /* 0x008fc600078e3cff */
[----:B------:R-:W3:Y:S01]  /*06a0*/  @P5 LDG.E R20, desc[UR4][R10.64+0x74] ;  /* 0x000074040a145981 */ /* 0x000ee2000c1e1900 */
[----:B----4-:R-:W-:-:S03]  /*06b0*/  @P4 LOP3.LUT R3, R3, R22, RZ, 0x3c, !PT ;  /* 0x0000001603034212 */ /* 0x010fc600078e3cff */
[----:B------:R-:W4:Y:S01]  /*06c0*/  @P0 LDG.E R22, desc[UR4][R10.64+0x8c] ;  /* 0x00008c040a160981 */ /* 0x000f22000c1e1900 */
[----:B------:R-:W-:-:S03]  /*06d0*/  @P6 LOP3.LUT R15, R15, R26, RZ, 0x3c, !PT ;  /* 0x0000001a0f0f6212 */ /* 0x000fc600078e3cff */
        /* <DEDUP_REMOVED lines=13> */
[----:B------:R-:W-:Y:S02]  /*07b0*/  @P6 LOP3.LUT R4, R4, R27, RZ, 0x3c, !PT ;  /* 0x0000001b04046212 */ /* 0x000fe400078e3cff */
[----:B------:R-:W-:Y:S02]  /*07c0*/  @P6 LOP3.LUT R2, R2, R21, RZ, 0x3c, !PT ;  /* 0x0000001502026212 */ /* 0x000fe400078e3cff */
[----:B------:R-:W-:Y:S02]  /*07d0*/  @P0 LOP3.LUT R4, R4, R23, RZ, 0x3c, !PT ;  /* 0x0000001704040212 */ /* 0x000fe400078e3cff */
[----:B------:R-:W-:Y:S02]  /*07e0*/  @P0 LOP3.LUT R2, R2, R25, RZ, 0x3c, !PT ;  /* 0x0000001902020212 */ /* 0x000fe400078e3cff */
[----:B--2---:R-:W-:Y:S02]  /*07f0*/  @P6 LOP3.LUT R5, R5, R18, RZ, 0x3c, !PT ;  /* 0x0000001205056212 */ /* 0x004fe400078e3cff */
[----:B---3--:R-:W-:-:S02]  /*0800*/  @P6 LOP3.LUT R3, R3, R20, RZ, 0x3c, !PT ;  /* 0x0000001403036212 */ /* 0x008fc400078e3cff */
[----:B----4-:R-:W-:Y:S02]  /*0810*/  @P0 LOP3.LUT R5, R5, R22, RZ, 0x3c, !PT ;  /* 0x0000001605050212 */ /* 0x010fe400078e3cff */
[----:B------:R-:W-:Y:S02]  /*0820*/  @P0 LOP3.LUT R3, R3, R26, RZ, 0x3c, !PT ;  /* 0x0000001a03030212 */ /* 0x000fe400078e3cff */
[----:B------:R-:W-:-:S13]  /*0830*/  R2P PR, R24.B1, 0x7f ;  /* 0x0000007f18007804 */ /* 0x000fda0000001000 */
[----:B------:R-:W2:Y:S04]  /*0840*/  @P0 LDG.E R18, desc[UR4][R10.64+0xa0] ;  /* 0x0000a0040a120981 */ /* 0x000ea8000c1e1900 */
[----:B------:R-:W3:Y:S04]  /*0850*/  @P1 LDG.E R22, desc[UR4][R10.64+0xb4] ;  /* 0x0000b4040a161981 */ /* 0x000ee8000c1e1900 */
[----:B------:R-:W4:Y:S04]  /*0860*/  @P2 LDG.E R26, desc[UR4][R10.64+0xc8] ;  /* 0x0000c8040a1a2981 */ /* 0x000f28000c1e1900 */
[----:B------:R-:W4:Y:S04]  /*0870*/  @P3 LDG.E R28, desc[UR4][R10.64+0xdc] ;  /* 0x0000dc040a1c3981 */ /* 0x000f28000c1e1900 */
[----:B------:R-:W4:Y:S04]  /*0880*/  @P0 LDG.E R23, desc[UR4][R10.64+0xa4] ;  /* 0x0000a4040a170981 */ /* 0x000f28000c1e1900 */
[----:B------:R-:W4:Y:S04]  /*0890*/  @P0 LDG.E R20, desc[UR4][R10.64+0xa8] ;  /* 0x0000a8040a140981 */ /* 0x000f28000c1e1900 */
[----:B------:R-:W4:Y:S04]  /*08a0*/  @P4 LDG.E R25, desc[UR4][R10.64+0xf0] ;  /* 0x0000f0040a194981 */ /* 0x000f28000c1e1900 */
        /* <DEDUP_REMOVED lines=21> */
[----:B------:R-:W-:Y:S02]  /*0a00*/  LOP3.LUT P0, RZ, R24, 0x8000, RZ, 0xc0, !PT ;  /* 0x0000800018ff7812 */ /* 0x000fe4000780c0ff */
[----:B----4-:R-:W-:Y:S01]  /*0a10*/  @P5 LOP3.LUT R15, R15, R26, RZ, 0x3c, !PT ;  /* 0x0000001a0f0f5212 */ /* 0x010fe200078e3cff */
[----:B------:R-:W4:Y:S04]  /*0a20*/  @P3 LDG.E R24, desc[UR4][R10.64+0xe4] ;  /* 0x0000e4040a183981 */ /* 0x000f28000c1e1900 */
[----:B------:R-:W2:Y:S01]  /*0a30*/  @P6 LDG.E R26, desc[UR4][R10.64+0x118] ;  /* 0x000118040a1a6981 */ /* 0x000ea2000c1e1900 */
        /* <DEDUP_REMOVED lines=8> */
[----:B---3--:R-:W-:-:S03]  /*0ac0*/  @P2 LOP3.LUT R3, R3, R22, RZ, 0x3c, !PT ;  /* 0x0000001603032212 */ /* 0x008fc600078e3cff */
[----:B------:R-:W3:Y:S01]  /*0ad0*/  @P4 LDG.E R22, desc[UR4][R10.64+0x100] ;  /* 0x000100040a164981 */ /* 0x000ee2000c1e1900 */
[----:B--2---:R-:W-:-:S03]  /*0ae0*/  @P6 LOP3.LUT R15, R15, R26, RZ, 0x3c, !PT ;  /* 0x0000001a0f0f6212 */ /* 0x004fc600078e3cff */
[----:B------:R-:W2:Y:S01]  /*0af0*/  @P0 LDG.E R26, desc[UR4][R10.64+0x12c] ;  /* 0x00012c040a1a0981 */ /* 0x000ea2000c1e1900 */
[----:B----4-:R-:W-:-:S03]  /*0b00*/  @P2 LOP3.LUT R2, R2, R23, RZ, 0x3c, !PT ;  /* 0x0000001702022212 */ /* 0x010fc600078e3cff */
[----:B------:R-:W4:Y:S01]  /*0b10*/  @P4 LDG.E R23, desc[UR4][R10.64+0xfc] ;  /* 0x0000fc040a174981 */ /* 0x000f22000c1e1900 */
[----:B------:R-:W-:-:S03]  /*0b20*/  @P2 LOP3.LUT R5, R5, R20, RZ, 0x3c, !PT ;  /* 0x0000001405052212 */ /* 0x000fc600078e3cff */
[----:B------:R-:W4:Y:S01]  /*0b30*/  @P4 LDG.E R20, desc[UR4][R10.64+0xf8] ;  /* 0x0000f8040a144981 */ /* 0x000f22000c1e1900 */
[----:B------:R-:W-:Y:S02]  /*0b40*/  @P3 LOP3.LUT R2, R2, R27, RZ, 0x3c, !PT ;  /* 0x0000001b02023212 */ /* 0x000fe400078e3cff */
[----:B------:R-:W-:Y:S01]  /*0b50*/  @P3 LOP3.LUT R4, R4, R25, RZ, 0x3c, !PT ;  /* 0x0000001904043212 */ /* 0x000fe200078e3cff */
[----:B------:R-:W4:Y:S01]  /*0b60*/  @P5 LDG.E R27, desc[UR4][R10.64+0x110] ;  /* 0x000110040a1b5981 */ /* 0x000f22000c1e1900 */
[----:B------:R-:W-:-:S03]  /*0b70*/  @P3 LOP3.LUT R5, R5, R24, RZ, 0x3c, !PT ;  /* 0x0000001805053212 */ /* 0x000fc600078e3cff */
[----:B------:R-:W4:Y:S04]  /*0b80*/  @P5 LDG.E R25, desc[UR4][R10.64+0x108] ;  /* 0x000108040a195981 */ /* 0x000f28000c1e1900 */
        /* <DEDUP_REMOVED lines=19> */
[----:B------:R-:W-:-:S05]  /*0cc0*/  VIADD R19, R19, 0x10 ;  /* 0x0000001013137836 */ /* 0x000fca0000000000 */
[----:B------:R-:W-:Y:S02]  /*0cd0*/  ISETP.NE.AND P1, PT, R19, 0x20, PT ;  /* 0x000000201300780c */ /* 0x000fe40003f25270 */
[----:B------:R-:W-:Y:S02]  /*0ce0*/  @P5 LOP3.LUT R3, R3, R18, RZ, 0x3c, !PT ;  /* 0x0000001203035212 */ /* 0x000fe400078e3cff */
[----:B------:R-:W-:Y:S02]  /*0cf0*/  @P6 LOP3.LUT R4, R4, R21, RZ, 0x3c, !PT ;  /* 0x0000001504046212 */ /* 0x000fe400078e3cff */
[----:B---3--:R-:W-:-:S04]  /*0d00*/  @P6 LOP3.LUT R3, R3, R22, RZ, 0x3c, !PT ;  /* 0x0000001603036212 */ /* 0x008fc800078e3cff */
[----:B--2---:R-:W-:Y:S02]  /*0d10*/  @P0 LOP3.LUT R3, R3, R26, RZ, 0x3c, !PT ;  /* 0x0000001a03030212 */ /* 0x004fe400078e3cff */
[----:B----4-:R-:W-:Y:S02]  /*0d20*/  @P6 LOP3.LUT R2, R2, R23, RZ, 0x3c, !PT ;  /* 0x0000001702026212 */ /* 0x010fe400078e3cff */
[----:B------:R-:W-:Y:S02]  /*0d30*/  @P6 LOP3.LUT R5, R5, R20, RZ, 0x3c, !PT ;  /* 0x0000001405056212 */ /* 0x000fe400078e3cff */
[----:B------:R-:W-:Y:S02]  /*0d40*/  @P0 LOP3.LUT R2, R2, R27, RZ, 0x3c, !PT ;  /* 0x0000001b02020212 */ /* 0x000fe400078e3cff */
[----:B------:R-:W-:Y:S02]  /*0d50*/  @P0 LOP3.LUT R4, R4, R25, RZ, 0x3c, !PT ;  /* 0x0000001904040212 */ /* 0x000fe400078e3cff */
[----:B------:R-:W-:Y:S01]  /*0d60*/  @P0 LOP3.LUT R5, R5, R24, RZ, 0x3c, !PT ;  /* 0x0000001805050212 */ /* 0x000fe200078e3cff */
[----:B------:R-:W-:Y:S06]  /*0d70*/  @P1 BRA `(.L_x_31) ;  /* 0xfffffff400481947 */ /* 0x000fec000383ffff */
[----:B------:R-:W-:-:S05]  /*0d80*/  VIADD R17, R17, 0x1 ;  /* 0x0000000111117836 */ /* 0x000fca0000000000 */
[----:B------:R-:W-:-:S13]  /*0d90*/  ISETP.NE.AND P0, PT, R17, 0x5, PT ;  /* 0x000000051100780c */ /* 0x000fda0003f05270 */
[----:B------:R-:W-:Y:S05]  /*0da0*/  @P0 BRA `(.L_x_32) ;  /* 0xfffffff400300947 */ /* 0x000fea000383ffff */
[----:B------:R1:W-:Y:S01]  /*0db0*/  STG.E.64 desc[UR4][R6.64+0x8], R4 ;  /* 0x0000080406007986 */ /* 0x0003e2000c101b04 */
[----:B------:R-:W-:Y:S01]  /*0dc0*/  VIADD R14, R14, 0x1 ;  /* 0x000000010e0e7836 */ /* 0x000fe20000000000 */
[----:B------:R-:W-:Y:S02]  /*0dd0*/  LOP3.LUT R11, R13, 0x3, RZ, 0xc0, !PT ;  /* 0x000000030d0b7812 */ /* 0x000fe400078ec0ff */
[----:B------:R1:W-:Y:S02]  /*0de0*/  STG.E.64 desc[UR4][R6.64+0x10], R2 ;  /* 0x0000100206007986 */ /* 0x0003e4000c101b04 */
[----:B------:R-:W-:Y:S02]  /*0df0*/  ISETP.GE.U32.AND P0, PT, R14, R11, PT ;  /* 0x0000000b0e00720c */ /* 0x000fe40003f06070 */
[----:B------:R1:W-:Y:S11]  /*0e00*/  STG.E desc[UR4][R6.64+0x4], R15 ;  /* 0x0000040f06007986 */ /* 0x0003f6000c101904 */
[----:B------:R-:W-:Y:S05]  /*0e10*/  @!P0 BRA `(.L_x_33) ;  /* 0xfffffff400048947 */ /* 0x000fea000383ffff */
.L_x_30:
[----:B------:R-:W-:Y:S05]  /*0e20*/  BSYNC.RECONVERGENT B1 ;  /* 0x0000000000017941 */ /* 0x000fea0003800200 */
.L_x_29:
[C---:B------:R-:W-:Y:S01]  /*0e30*/  ISETP.GT.U32.AND P0, PT, R13.reuse, 0x3, PT ;  /* 0x000000030d00780c */ /* 0x040fe20003f04070 */
[----:B------:R-:W-:Y:S01]  /*0e40*/  VIADD R12, R12, 0x1 ;  /* 0x000000010c0c7836 */ /* 0x000fe20000000000 */
[--C-:B------:R-:W-:Y:S02]  /*0e50*/  SHF.R.U64 R13, R13, 0x2, R0.reuse ;  /* 0x000000020d0d7819 */ /* 0x100fe40000001200 */
[----:B------:R-:W-:Y:S02]  /*0e60*/  ISETP.GT.U32.AND.EX P0, PT, R0, RZ, PT, P0 ;  /* 0x000000ff0000720c */ /* 0x000fe40003f04100 */
[----:B------:R-:W-:-:S11]  /*0e70*/  SHF.R.U32.HI R0, RZ, 0x2, R0 ;  /* 0x00000002ff007819 */ /* 0x000fd60000011600 */
[----:B------:R-:W-:Y:S05]  /*0e80*/  @P0 BRA `(.L_x_34) ;  /* 0xfffffff000c80947 */ /* 0x000fea000383ffff */
.L_x_28:
[----:B------:R-:W-:Y:S05]  /*0e90*/  BSYNC.RECONVERGENT B0 ;  /* 0x0000000000007941 */ /* 0x000fea0003800200 */
.L_x_27:
[----:B------:R-:W-:Y:S04]  /*0ea0*/  STG.E.64 desc[UR4][R6.64+0x18], RZ ;  /* 0x000018ff06007986 */ /* 0x000fe8000c101b04 */
[----:B------:R-:W-:Y:S04]  /*0eb0*/  STG.E desc[UR4][R6.64+0x20], RZ ;  /* 0x000020ff06007986 */ /* 0x000fe8000c101904 */
[----:B------:R-:W-:Y:S01]  /*0ec0*/  STG.E.64 desc[UR4][R6.64+0x28], RZ ;  /* 0x000028ff06007986 */ /* 0x000fe2000c101b04 */
[----:B------:R-:W-:Y:S05]  /*0ed0*/  EXIT ;  /* 0x000000000000794d */ /* 0x000fea0003800000 */
.L_x_35:
        /* <DEDUP_REMOVED lines=10> */
.L_x_39:


//--------------------- .nv.global.init           --------------------------
	.section	.nv.global.init,"aw",@progbits
	.align	4
.nv.global.init:
	.type		mrg32k3aM1SubSeq,@object
	.size		mrg32k3aM1SubSeq,(mrg32k3aM2SubSeq - mrg32k3aM1SubSeq)
mrg32k3aM1SubSeq:
        /*0000*/ 	.byte	0x0b, 0xcc, 0xee, 0x04, 0x73, 0x29, 0x8b, 0x6f, 0xf6, 0x53, 0x03, 0xf6, 0x23, 0xf6, 0xea, 0xda
        /* <DEDUP_REMOVED lines=125> */
	.type		mrg32k3aM2SubSeq,@object
	.size		mrg32k3aM2SubSeq,(mrg32k3aM1 - mrg32k3aM2SubSeq)
mrg32k3aM2SubSeq:
        /* <DEDUP_REMOVED lines=126> */
	.type		mrg32k3aM1,@object
	.size		mrg32k3aM1,(mrg32k3aM1Seq - mrg32k3aM1)
mrg32k3aM1:
        /* <DEDUP_REMOVED lines=144> */
	.type		mrg32k3aM1Seq,@object
	.size		mrg32k3aM1Seq,(mrg32k3aM2 - mrg32k3aM1Seq)
mrg32k3aM1Seq:
        /* <DEDUP_REMOVED lines=144> */
	.type		mrg32k3aM2,@object
	.size		mrg32k3aM2,(mrg32k3aM2Seq - mrg32k3aM2)
mrg32k3aM2:
        /* <DEDUP_REMOVED lines=144> */
	.type		mrg32k3aM2Seq,@object
	.size		mrg32k3aM2Seq,(precalc_xorwow_matrix - mrg32k3aM2Seq)
mrg32k3aM2Seq:
        /* <DEDUP_REMOVED lines=144> */
	.type		precalc_xorwow_matrix,@object
	.size		precalc_xorwow_matrix,(precalc_xorwow_offset_matrix - precalc_xorwow_matrix)
precalc_xorwow_matrix:
        /* <DEDUP_REMOVED lines=6400> */
	.type		precalc_xorwow_offset_matrix,@object
	.size		precalc_xorwow_offset_matrix,(.L_1 - precalc_xorwow_offset_matrix)
precalc_xorwow_offset_matrix:
        /* <DEDUP_REMOVED lines=6400> */
.L_1:


//--------------------- .nv.shared.reserved.0     --------------------------
	.section	.nv.shared.reserved.0,"aw",@nobits
	.weak		__nv_reservedSMEM_offset_0_alias
	.size		__nv_reservedSMEM_offset_0_alias, 0, 64
	.other		__nv_reservedSMEM_offset_0_alias,@"STO_CUDA_RESERVED_SHARED STV_DEFAULT"
__nv_reservedSMEM_offset_0_alias:
	.zero		0
	.zero		64


//--------------------- .nv.constant0._Z18generateGammaJohnkP17curandStateXORWOWPfif --------------------------
	.section	.nv.constant0._Z18generateGammaJohnkP17curandStateXORWOWPfif,"a",@progbits
	.sectionflags	@""
	.align	4
.nv.constant0._Z18generateGammaJohnkP17curandStateXORWOWPfif:
	.zero		920


//--------------------- .nv.constant0._Z11setupStatesP17curandStateXORWOWm --------------------------
	.section	.nv.constant0._Z11setupStatesP17curandStateXORWOWm,"a",@progbits
	.sectionflags	@""
	.align	4
.nv.constant0._Z11setupStatesP17curandStateXORWOWm:
	.zero		912


//--------------------- SYMBOLS --------------------------

	.type		.nv.reservedSmem.offset0,@object
	.size		.nv.reservedSmem.offset0,0x4
